//
// Generated by NVIDIA NVVM Compiler
//
// Compiler Build ID: CL-36424714
// Cuda compilation tools, release 13.0, V13.0.88
// Based on NVVM 20.0.0
//

.version 9.0
.target sm_100
.address_size 64

	// .globl	_Z11addMatricesIfEvPT_S1_iii
.const .align 4 .b8 _Z14deviceMaskDataIfE[36];
// _ZZ24prepareInputSharedKernelIfEvPT_S1_S0_iiiE4N_ds has been demoted
// _ZZ32prepareInputSharedConstantKernelIfEvPT_S1_iiiE4N_ds has been demoted

.visible .entry _Z11addMatricesIfEvPT_S1_iii(
	.param .u64 .ptr .align 1 _Z11addMatricesIfEvPT_S1_iii_param_0,
	.param .u64 .ptr .align 1 _Z11addMatricesIfEvPT_S1_iii_param_1,
	.param .u32 _Z11addMatricesIfEvPT_S1_iii_param_2,
	.param .u32 _Z11addMatricesIfEvPT_S1_iii_param_3,
	.param .u32 _Z11addMatricesIfEvPT_S1_iii_param_4
)
{
	.reg .pred 	%p<11>;
	.reg .b32 	%r<43>;
	.reg .b32 	%f<85>;
	.reg .b64 	%rd<43>;

	ld.param.u64 	%rd3, [_Z11addMatricesIfEvPT_S1_iii_param_0];
	ld.param.u64 	%rd2, [_Z11addMatricesIfEvPT_S1_iii_param_1];
	ld.param.u32 	%r26, [_Z11addMatricesIfEvPT_S1_iii_param_2];
	ld.param.u32 	%r27, [_Z11addMatricesIfEvPT_S1_iii_param_3];
	ld.param.u32 	%r28, [_Z11addMatricesIfEvPT_S1_iii_param_4];
	cvta.to.global.u64 	%rd1, %rd3;
	mov.u32 	%r29, %ctaid.x;
	mov.u32 	%r30, %ntid.x;
	mul.lo.s32 	%r1, %r29, %r30;
	mov.u32 	%r2, %tid.x;
	add.s32 	%r3, %r1, %r2;
	mul.lo.s32 	%r4, %r28, %r27;
	setp.ge.s32 	%p1, %r3, %r4;
	@%p1 bra 	$L__BB0_15;
	setp.lt.s32 	%p2, %r26, 1;
	mov.f32 	%f84, 0f00000000;
	@%p2 bra 	$L__BB0_14;
	and.b32  	%r5, %r26, 15;
	setp.lt.u32 	%p3, %r26, 16;
	mov.f32 	%f84, 0f00000000;
	mov.b32 	%r39, 0;
	@%p3 bra 	$L__BB0_5;
	and.b32  	%r39, %r26, 2147483632;
	neg.s32 	%r37, %r39;
	shl.b32 	%r8, %r4, 4;
	mov.f32 	%f84, 0f00000000;
	mul.wide.s32 	%rd6, %r4, 4;
	mov.u32 	%r36, %r3;
$L__BB0_4:
	.pragma "nounroll";
	mul.wide.s32 	%rd4, %r36, 4;
	add.s64 	%rd5, %rd1, %rd4;
	ld.global.nc.f32 	%f18, [%rd5];
	add.f32 	%f19, %f84, %f18;
	add.s64 	%rd7, %rd5, %rd6;
	ld.global.nc.f32 	%f20, [%rd7];
	add.f32 	%f21, %f19, %f20;
	add.s64 	%rd8, %rd7, %rd6;
	ld.global.nc.f32 	%f22, [%rd8];
	add.f32 	%f23, %f21, %f22;
	add.s64 	%rd9, %rd8, %rd6;
	ld.global.nc.f32 	%f24, [%rd9];
	add.f32 	%f25, %f23, %f24;
	add.s64 	%rd10, %rd9, %rd6;
	ld.global.nc.f32 	%f26, [%rd10];
	add.f32 	%f27, %f25, %f26;
	add.s64 	%rd11, %rd10, %rd6;
	ld.global.nc.f32 	%f28, [%rd11];
	add.f32 	%f29, %f27, %f28;
	add.s64 	%rd12, %rd11, %rd6;
	ld.global.nc.f32 	%f30, [%rd12];
	add.f32 	%f31, %f29, %f30;
	add.s64 	%rd13, %rd12, %rd6;
	ld.global.nc.f32 	%f32, [%rd13];
	add.f32 	%f33, %f31, %f32;
	add.s64 	%rd14, %rd13, %rd6;
	ld.global.nc.f32 	%f34, [%rd14];
	add.f32 	%f35, %f33, %f34;
	add.s64 	%rd15, %rd14, %rd6;
	ld.global.nc.f32 	%f36, [%rd15];
	add.f32 	%f37, %f35, %f36;
	add.s64 	%rd16, %rd15, %rd6;
	ld.global.nc.f32 	%f38, [%rd16];
	add.f32 	%f39, %f37, %f38;
	add.s64 	%rd17, %rd16, %rd6;
	ld.global.nc.f32 	%f40, [%rd17];
	add.f32 	%f41, %f39, %f40;
	add.s64 	%rd18, %rd17, %rd6;
	ld.global.nc.f32 	%f42, [%rd18];
	add.f32 	%f43, %f41, %f42;
	add.s64 	%rd19, %rd18, %rd6;
	ld.global.nc.f32 	%f44, [%rd19];
	add.f32 	%f45, %f43, %f44;
	add.s64 	%rd20, %rd19, %rd6;
	ld.global.nc.f32 	%f46, [%rd20];
	add.f32 	%f47, %f45, %f46;
	add.s64 	%rd21, %rd20, %rd6;
	ld.global.nc.f32 	%f48, [%rd21];
	add.f32 	%f84, %f47, %f48;
	add.s32 	%r37, %r37, 16;
	add.s32 	%r36, %r36, %r8;
	setp.ne.s32 	%p4, %r37, 0;
	@%p4 bra 	$L__BB0_4;
$L__BB0_5:
	setp.eq.s32 	%p5, %r5, 0;
	@%p5 bra 	$L__BB0_14;
	and.b32  	%r14, %r26, 7;
	setp.lt.u32 	%p6, %r5, 8;
	@%p6 bra 	$L__BB0_8;
	mad.lo.s32 	%r32, %r4, %r39, %r3;
	mul.wide.s32 	%rd22, %r32, 4;
	add.s64 	%rd23, %rd1, %rd22;
	ld.global.nc.f32 	%f50, [%rd23];
	add.f32 	%f51, %f84, %f50;
	mul.wide.s32 	%rd24, %r4, 4;
	add.s64 	%rd25, %rd23, %rd24;
	ld.global.nc.f32 	%f52, [%rd25];
	add.f32 	%f53, %f51, %f52;
	add.s64 	%rd26, %rd25, %rd24;
	ld.global.nc.f32 	%f54, [%rd26];
	add.f32 	%f55, %f53, %f54;
	add.s64 	%rd27, %rd26, %rd24;
	ld.global.nc.f32 	%f56, [%rd27];
	add.f32 	%f57, %f55, %f56;
	add.s64 	%rd28, %rd27, %rd24;
	ld.global.nc.f32 	%f58, [%rd28];
	add.f32 	%f59, %f57, %f58;
	add.s64 	%rd29, %rd28, %rd24;
	ld.global.nc.f32 	%f60, [%rd29];
	add.f32 	%f61, %f59, %f60;
	add.s64 	%rd30, %rd29, %rd24;
	ld.global.nc.f32 	%f62, [%rd30];
	add.f32 	%f63, %f61, %f62;
	add.s64 	%rd31, %rd30, %rd24;
	ld.global.nc.f32 	%f64, [%rd31];
	add.f32 	%f84, %f63, %f64;
	add.s32 	%r39, %r39, 8;
$L__BB0_8:
	setp.eq.s32 	%p7, %r14, 0;
	@%p7 bra 	$L__BB0_14;
	and.b32  	%r17, %r26, 3;
	setp.lt.u32 	%p8, %r14, 4;
	@%p8 bra 	$L__BB0_11;
	mad.lo.s32 	%r33, %r4, %r39, %r3;
	mul.wide.s32 	%rd32, %r33, 4;
	add.s64 	%rd33, %rd1, %rd32;
	ld.global.nc.f32 	%f66, [%rd33];
	add.f32 	%f67, %f84, %f66;
	mul.wide.s32 	%rd34, %r4, 4;
	add.s64 	%rd35, %rd33, %rd34;
	ld.global.nc.f32 	%f68, [%rd35];
	add.f32 	%f69, %f67, %f68;
	add.s64 	%rd36, %rd35, %rd34;
	ld.global.nc.f32 	%f70, [%rd36];
	add.f32 	%f71, %f69, %f70;
	add.s64 	%rd37, %rd36, %rd34;
	ld.global.nc.f32 	%f72, [%rd37];
	add.f32 	%f84, %f71, %f72;
	add.s32 	%r39, %r39, 4;
$L__BB0_11:
	setp.eq.s32 	%p9, %r17, 0;
	@%p9 bra 	$L__BB0_14;
	mul.lo.s32 	%r34, %r39, %r28;
	mad.lo.s32 	%r35, %r34, %r27, %r2;
	add.s32 	%r42, %r35, %r1;
	neg.s32 	%r41, %r17;
$L__BB0_13:
	.pragma "nounroll";
	mul.wide.s32 	%rd38, %r42, 4;
	add.s64 	%rd39, %rd1, %rd38;
	ld.global.nc.f32 	%f73, [%rd39];
	add.f32 	%f84, %f84, %f73;
	add.s32 	%r42, %r42, %r4;
	add.s32 	%r41, %r41, 1;
	setp.ne.s32 	%p10, %r41, 0;
	@%p10 bra 	$L__BB0_13;
$L__BB0_14:
	cvt.rn.f32.s32 	%f74, %r26;
	div.rn.f32 	%f75, %f84, %f74;
	cvta.to.global.u64 	%rd40, %rd2;
	mul.wide.s32 	%rd41, %r3, 4;
	add.s64 	%rd42, %rd40, %rd41;
	st.global.f32 	[%rd42], %f75;
$L__BB0_15:
	ret;

}
	// .globl	_Z24prepareInputGlobalKernelIfEvPT_S0_S1_iii
.visible .entry _Z24prepareInputGlobalKernelIfEvPT_S0_S1_iii(
	.param .u64 .ptr .align 1 _Z24prepareInputGlobalKernelIfEvPT_S0_S1_iii_param_0,
	.param .f32 _Z24prepareInputGlobalKernelIfEvPT_S0_S1_iii_param_1,
	.param .u64 .ptr .align 1 _Z24prepareInputGlobalKernelIfEvPT_S0_S1_iii_param_2,
	.param .u32 _Z24prepareInputGlobalKernelIfEvPT_S0_S1_iii_param_3,
	.param .u32 _Z24prepareInputGlobalKernelIfEvPT_S0_S1_iii_param_4,
	.param .u32 _Z24prepareInputGlobalKernelIfEvPT_S0_S1_iii_param_5
)
{
	.reg .pred 	%p<39>;
	.reg .b32 	%r<77>;
	.reg .b32 	%f<55>;
	.reg .b64 	%rd<24>;

	ld.param.u64 	%rd4, [_Z24prepareInputGlobalKernelIfEvPT_S0_S1_iii_param_0];
	ld.param.f32 	%f26, [_Z24prepareInputGlobalKernelIfEvPT_S0_S1_iii_param_1];
	ld.param.u64 	%rd5, [_Z24prepareInputGlobalKernelIfEvPT_S0_S1_iii_param_2];
	ld.param.u32 	%r32, [_Z24prepareInputGlobalKernelIfEvPT_S0_S1_iii_param_3];
	ld.param.u32 	%r34, [_Z24prepareInputGlobalKernelIfEvPT_S0_S1_iii_param_5];
	mov.u32 	%r35, %tid.x;
	mov.u32 	%r36, %ctaid.x;
	mov.u32 	%r37, %ntid.x;
	mad.lo.s32 	%r1, %r36, %r37, %r35;
	setp.lt.s32 	%p6, %r32, 1;
	@%p6 bra 	$L__BB1_23;
	ld.param.u32 	%r63, [_Z24prepareInputGlobalKernelIfEvPT_S0_S1_iii_param_4];
	cvta.to.global.u64 	%rd1, %rd4;
	mov.u32 	%r38, %ntid.y;
	mov.u32 	%r39, %ctaid.y;
	mov.u32 	%r40, %tid.y;
	mad.lo.s32 	%r41, %r39, %r38, %r40;
	setp.lt.s32 	%p7, %r41, %r34;
	setp.lt.s32 	%p8, %r1, %r63;
	and.pred  	%p1, %p8, %p7;
	mul.lo.s32 	%r42, %r63, %r41;
	add.s32 	%r43, %r42, %r1;
	mul.lo.s32 	%r72, %r43, %r32;
	setp.ne.s32 	%p9, %r41, 0;
	sub.s32 	%r44, %r42, %r63;
	setp.gt.s32 	%p10, %r1, 0;
	and.pred  	%p2, %p9, %p10;
	add.s32 	%r45, %r1, %r44;
	add.s32 	%r46, %r45, -1;
	mul.lo.s32 	%r67, %r46, %r32;
	setp.gt.s32 	%p11, %r1, -1;
	mul.lo.s32 	%r69, %r45, %r32;
	add.s32 	%r47, %r1, 1;
	setp.gt.s32 	%p12, %r1, -2;
	setp.lt.s32 	%p13, %r47, %r63;
	add.s32 	%r48, %r41, 1;
	setp.lt.s32 	%p14, %r48, %r34;
	and.pred  	%p15, %p13, %p14;
	add.s32 	%r70, %r69, %r32;
	setp.le.s32 	%p16, %r1, %r63;
	and.pred  	%p17, %p10, %p16;
	add.s32 	%r49, %r43, -1;
	mul.lo.s32 	%r71, %r49, %r32;
	add.s32 	%r73, %r72, %r32;
	and.pred  	%p3, %p14, %p17;
	add.s32 	%r50, %r49, %r63;
	mul.lo.s32 	%r74, %r50, %r32;
	and.pred  	%p4, %p14, %p11;
	add.s32 	%r51, %r43, %r63;
	mul.lo.s32 	%r75, %r51, %r32;
	and.pred  	%p5, %p15, %p12;
	add.s32 	%r52, %r50, 2;
	mul.lo.s32 	%r76, %r52, %r32;
	neg.s32 	%r68, %r32;
	cvta.to.global.u64 	%rd2, %rd5;
	not.pred 	%p18, %p1;
	not.pred 	%p19, %p2;
	not.pred 	%p35, %p3;
	not.pred 	%p36, %p4;
	not.pred 	%p37, %p5;
$L__BB1_2:
	mul.wide.s32 	%rd3, %r72, 4;
	@%p18 bra 	$L__BB1_22;
	mov.f32 	%f46, 0f00000000;
	@%p19 bra 	$L__BB1_5;
	mul.wide.s32 	%rd6, %r67, 4;
	add.s64 	%rd7, %rd1, %rd6;
	ld.global.f32 	%f28, [%rd7];
	fma.rn.f32 	%f46, %f26, %f28, 0f00000000;
$L__BB1_5:
	mov.u32 	%r53, %ctaid.y;
	mov.u32 	%r54, %ntid.y;
	mov.u32 	%r55, %tid.y;
	mad.lo.s32 	%r56, %r53, %r54, %r55;
	setp.eq.s32 	%p20, %r56, 0;
	setp.lt.s32 	%p21, %r1, 0;
	mov.f32 	%f47, 0f00000000;
	or.pred  	%p22, %p20, %p21;
	@%p22 bra 	$L__BB1_7;
	mul.wide.s32 	%rd8, %r69, 4;
	add.s64 	%rd9, %rd1, %rd8;
	ld.global.f32 	%f30, [%rd9];
	mul.f32 	%f47, %f26, %f30;
$L__BB1_7:
	ld.param.u32 	%r64, [_Z24prepareInputGlobalKernelIfEvPT_S0_S1_iii_param_4];
	add.f32 	%f5, %f46, %f47;
	mov.u32 	%r57, %ctaid.y;
	mov.u32 	%r58, %ntid.y;
	mov.u32 	%r59, %tid.y;
	mad.lo.s32 	%r60, %r57, %r58, %r59;
	setp.eq.s32 	%p23, %r60, 0;
	setp.lt.s32 	%p24, %r1, -1;
	add.s32 	%r61, %r1, 1;
	setp.ge.s32 	%p25, %r61, %r64;
	or.pred  	%p26, %p24, %p25;
	mov.f32 	%f48, 0f00000000;
	or.pred  	%p27, %p23, %p26;
	@%p27 bra 	$L__BB1_9;
	mul.wide.s32 	%rd10, %r70, 4;
	add.s64 	%rd11, %rd1, %rd10;
	ld.global.f32 	%f32, [%rd11];
	mul.f32 	%f48, %f26, %f32;
$L__BB1_9:
	ld.param.u32 	%r65, [_Z24prepareInputGlobalKernelIfEvPT_S0_S1_iii_param_4];
	add.f32 	%f8, %f5, %f48;
	setp.lt.s32 	%p28, %r1, 1;
	setp.gt.s32 	%p29, %r1, %r65;
	mov.f32 	%f49, 0f00000000;
	or.pred  	%p30, %p28, %p29;
	@%p30 bra 	$L__BB1_11;
	mul.wide.s32 	%rd12, %r71, 4;
	add.s64 	%rd13, %rd1, %rd12;
	ld.global.f32 	%f34, [%rd13];
	mul.f32 	%f49, %f26, %f34;
$L__BB1_11:
	setp.lt.s32 	%p31, %r1, 0;
	add.f32 	%f11, %f8, %f49;
	mov.f32 	%f50, 0f00000000;
	@%p31 bra 	$L__BB1_13;
	add.s64 	%rd14, %rd1, %rd3;
	ld.global.f32 	%f36, [%rd14];
	mul.f32 	%f50, %f26, %f36;
$L__BB1_13:
	ld.param.u32 	%r66, [_Z24prepareInputGlobalKernelIfEvPT_S0_S1_iii_param_4];
	add.f32 	%f14, %f11, %f50;
	setp.lt.s32 	%p32, %r1, -1;
	add.s32 	%r62, %r1, 1;
	setp.ge.s32 	%p33, %r62, %r66;
	mov.f32 	%f51, 0f00000000;
	or.pred  	%p34, %p32, %p33;
	@%p34 bra 	$L__BB1_15;
	mul.wide.s32 	%rd15, %r73, 4;
	add.s64 	%rd16, %rd1, %rd15;
	ld.global.f32 	%f38, [%rd16];
	mul.f32 	%f51, %f26, %f38;
$L__BB1_15:
	add.f32 	%f17, %f14, %f51;
	mov.f32 	%f52, 0f00000000;
	@%p35 bra 	$L__BB1_17;
	mul.wide.s32 	%rd17, %r74, 4;
	add.s64 	%rd18, %rd1, %rd17;
	ld.global.f32 	%f40, [%rd18];
	mul.f32 	%f52, %f26, %f40;
$L__BB1_17:
	add.f32 	%f20, %f17, %f52;
	mov.f32 	%f53, 0f00000000;
	@%p36 bra 	$L__BB1_19;
	mul.wide.s32 	%rd19, %r75, 4;
	add.s64 	%rd20, %rd1, %rd19;
	ld.global.f32 	%f42, [%rd20];
	mul.f32 	%f53, %f26, %f42;
$L__BB1_19:
	add.f32 	%f23, %f20, %f53;
	mov.f32 	%f54, 0f00000000;
	@%p37 bra 	$L__BB1_21;
	mul.wide.s32 	%rd21, %r76, 4;
	add.s64 	%rd22, %rd1, %rd21;
	ld.global.f32 	%f44, [%rd22];
	mul.f32 	%f54, %f26, %f44;
$L__BB1_21:
	add.f32 	%f45, %f23, %f54;
	add.s64 	%rd23, %rd2, %rd3;
	st.global.f32 	[%rd23], %f45;
$L__BB1_22:
	add.s32 	%r76, %r76, 1;
	add.s32 	%r75, %r75, 1;
	add.s32 	%r74, %r74, 1;
	add.s32 	%r73, %r73, 1;
	add.s32 	%r72, %r72, 1;
	add.s32 	%r71, %r71, 1;
	add.s32 	%r70, %r70, 1;
	add.s32 	%r69, %r69, 1;
	add.s32 	%r68, %r68, 1;
	setp.ne.s32 	%p38, %r68, 0;
	add.s32 	%r67, %r67, 1;
	@%p38 bra 	$L__BB1_2;
$L__BB1_23:
	ret;

}
	// .globl	_Z32prepareInputGlobalConstantKernelIfEvPT_S1_iii
.visible .entry _Z32prepareInputGlobalConstantKernelIfEvPT_S1_iii(
	.param .u64 .ptr .align 1 _Z32prepareInputGlobalConstantKernelIfEvPT_S1_iii_param_0,
	.param .u64 .ptr .align 1 _Z32prepareInputGlobalConstantKernelIfEvPT_S1_iii_param_1,
	.param .u32 _Z32prepareInputGlobalConstantKernelIfEvPT_S1_iii_param_2,
	.param .u32 _Z32prepareInputGlobalConstantKernelIfEvPT_S1_iii_param_3,
	.param .u32 _Z32prepareInputGlobalConstantKernelIfEvPT_S1_iii_param_4
)
{
	.reg .pred 	%p<39>;
	.reg .b32 	%r<77>;
	.reg .b32 	%f<63>;
	.reg .b64 	%rd<24>;

	ld.param.u64 	%rd4, [_Z32prepareInputGlobalConstantKernelIfEvPT_S1_iii_param_0];
	ld.param.u64 	%rd5, [_Z32prepareInputGlobalConstantKernelIfEvPT_S1_iii_param_1];
	ld.param.u32 	%r32, [_Z32prepareInputGlobalConstantKernelIfEvPT_S1_iii_param_2];
	ld.param.u32 	%r34, [_Z32prepareInputGlobalConstantKernelIfEvPT_S1_iii_param_4];
	mov.u32 	%r35, %tid.x;
	mov.u32 	%r36, %ctaid.x;
	mov.u32 	%r37, %ntid.x;
	mad.lo.s32 	%r1, %r36, %r37, %r35;
	setp.lt.s32 	%p6, %r32, 1;
	@%p6 bra 	$L__BB2_23;
	ld.param.u32 	%r63, [_Z32prepareInputGlobalConstantKernelIfEvPT_S1_iii_param_3];
	cvta.to.global.u64 	%rd1, %rd4;
	mov.u32 	%r38, %ntid.y;
	mov.u32 	%r39, %ctaid.y;
	mov.u32 	%r40, %tid.y;
	mad.lo.s32 	%r41, %r39, %r38, %r40;
	setp.lt.s32 	%p7, %r41, %r34;
	setp.lt.s32 	%p8, %r1, %r63;
	and.pred  	%p1, %p8, %p7;
	mul.lo.s32 	%r42, %r63, %r41;
	add.s32 	%r43, %r42, %r1;
	mul.lo.s32 	%r72, %r43, %r32;
	setp.ne.s32 	%p9, %r41, 0;
	sub.s32 	%r44, %r42, %r63;
	setp.gt.s32 	%p10, %r1, 0;
	and.pred  	%p2, %p9, %p10;
	add.s32 	%r45, %r1, %r44;
	add.s32 	%r46, %r45, -1;
	mul.lo.s32 	%r67, %r46, %r32;
	ld.const.f32 	%f1, [_Z14deviceMaskDataIfE];
	setp.gt.s32 	%p11, %r1, -1;
	mul.lo.s32 	%r69, %r45, %r32;
	ld.const.f32 	%f2, [_Z14deviceMaskDataIfE+4];
	add.s32 	%r47, %r1, 1;
	setp.gt.s32 	%p12, %r1, -2;
	setp.lt.s32 	%p13, %r47, %r63;
	add.s32 	%r48, %r41, 1;
	setp.lt.s32 	%p14, %r48, %r34;
	and.pred  	%p15, %p13, %p14;
	add.s32 	%r70, %r69, %r32;
	ld.const.f32 	%f3, [_Z14deviceMaskDataIfE+8];
	setp.le.s32 	%p16, %r1, %r63;
	and.pred  	%p17, %p10, %p16;
	add.s32 	%r49, %r43, -1;
	mul.lo.s32 	%r71, %r49, %r32;
	ld.const.f32 	%f4, [_Z14deviceMaskDataIfE+12];
	ld.const.f32 	%f5, [_Z14deviceMaskDataIfE+16];
	add.s32 	%r73, %r72, %r32;
	ld.const.f32 	%f6, [_Z14deviceMaskDataIfE+20];
	and.pred  	%p3, %p14, %p17;
	add.s32 	%r50, %r49, %r63;
	mul.lo.s32 	%r74, %r50, %r32;
	ld.const.f32 	%f7, [_Z14deviceMaskDataIfE+24];
	and.pred  	%p4, %p14, %p11;
	add.s32 	%r51, %r43, %r63;
	mul.lo.s32 	%r75, %r51, %r32;
	ld.const.f32 	%f8, [_Z14deviceMaskDataIfE+28];
	and.pred  	%p5, %p15, %p12;
	add.s32 	%r52, %r50, 2;
	mul.lo.s32 	%r76, %r52, %r32;
	ld.const.f32 	%f9, [_Z14deviceMaskDataIfE+32];
	neg.s32 	%r68, %r32;
	cvta.to.global.u64 	%rd2, %rd5;
	not.pred 	%p18, %p1;
	not.pred 	%p19, %p2;
	not.pred 	%p35, %p3;
	not.pred 	%p36, %p4;
	not.pred 	%p37, %p5;
$L__BB2_2:
	mul.wide.s32 	%rd3, %r72, 4;
	@%p18 bra 	$L__BB2_22;
	mov.f32 	%f54, 0f00000000;
	@%p19 bra 	$L__BB2_5;
	mul.wide.s32 	%rd6, %r67, 4;
	add.s64 	%rd7, %rd1, %rd6;
	ld.global.f32 	%f36, [%rd7];
	fma.rn.f32 	%f54, %f36, %f1, 0f00000000;
$L__BB2_5:
	mov.u32 	%r53, %ctaid.y;
	mov.u32 	%r54, %ntid.y;
	mov.u32 	%r55, %tid.y;
	mad.lo.s32 	%r56, %r53, %r54, %r55;
	setp.eq.s32 	%p20, %r56, 0;
	setp.lt.s32 	%p21, %r1, 0;
	mov.f32 	%f55, 0f00000000;
	or.pred  	%p22, %p20, %p21;
	@%p22 bra 	$L__BB2_7;
	mul.wide.s32 	%rd8, %r69, 4;
	add.s64 	%rd9, %rd1, %rd8;
	ld.global.f32 	%f38, [%rd9];
	mul.f32 	%f55, %f38, %f2;
$L__BB2_7:
	ld.param.u32 	%r64, [_Z32prepareInputGlobalConstantKernelIfEvPT_S1_iii_param_3];
	add.f32 	%f14, %f54, %f55;
	mov.u32 	%r57, %ctaid.y;
	mov.u32 	%r58, %ntid.y;
	mov.u32 	%r59, %tid.y;
	mad.lo.s32 	%r60, %r57, %r58, %r59;
	setp.eq.s32 	%p23, %r60, 0;
	setp.lt.s32 	%p24, %r1, -1;
	add.s32 	%r61, %r1, 1;
	setp.ge.s32 	%p25, %r61, %r64;
	or.pred  	%p26, %p24, %p25;
	mov.f32 	%f56, 0f00000000;
	or.pred  	%p27, %p23, %p26;
	@%p27 bra 	$L__BB2_9;
	mul.wide.s32 	%rd10, %r70, 4;
	add.s64 	%rd11, %rd1, %rd10;
	ld.global.f32 	%f40, [%rd11];
	mul.f32 	%f56, %f40, %f3;
$L__BB2_9:
	ld.param.u32 	%r65, [_Z32prepareInputGlobalConstantKernelIfEvPT_S1_iii_param_3];
	add.f32 	%f17, %f14, %f56;
	setp.lt.s32 	%p28, %r1, 1;
	setp.gt.s32 	%p29, %r1, %r65;
	mov.f32 	%f57, 0f00000000;
	or.pred  	%p30, %p28, %p29;
	@%p30 bra 	$L__BB2_11;
	mul.wide.s32 	%rd12, %r71, 4;
	add.s64 	%rd13, %rd1, %rd12;
	ld.global.f32 	%f42, [%rd13];
	mul.f32 	%f57, %f42, %f4;
$L__BB2_11:
	setp.lt.s32 	%p31, %r1, 0;
	add.f32 	%f20, %f17, %f57;
	mov.f32 	%f58, 0f00000000;
	@%p31 bra 	$L__BB2_13;
	add.s64 	%rd14, %rd1, %rd3;
	ld.global.f32 	%f44, [%rd14];
	mul.f32 	%f58, %f44, %f5;
$L__BB2_13:
	ld.param.u32 	%r66, [_Z32prepareInputGlobalConstantKernelIfEvPT_S1_iii_param_3];
	add.f32 	%f23, %f20, %f58;
	setp.lt.s32 	%p32, %r1, -1;
	add.s32 	%r62, %r1, 1;
	setp.ge.s32 	%p33, %r62, %r66;
	mov.f32 	%f59, 0f00000000;
	or.pred  	%p34, %p32, %p33;
	@%p34 bra 	$L__BB2_15;
	mul.wide.s32 	%rd15, %r73, 4;
	add.s64 	%rd16, %rd1, %rd15;
	ld.global.f32 	%f46, [%rd16];
	mul.f32 	%f59, %f46, %f6;
$L__BB2_15:
	add.f32 	%f26, %f23, %f59;
	mov.f32 	%f60, 0f00000000;
	@%p35 bra 	$L__BB2_17;
	mul.wide.s32 	%rd17, %r74, 4;
	add.s64 	%rd18, %rd1, %rd17;
	ld.global.f32 	%f48, [%rd18];
	mul.f32 	%f60, %f48, %f7;
$L__BB2_17:
	add.f32 	%f29, %f26, %f60;
	mov.f32 	%f61, 0f00000000;
	@%p36 bra 	$L__BB2_19;
	mul.wide.s32 	%rd19, %r75, 4;
	add.s64 	%rd20, %rd1, %rd19;
	ld.global.f32 	%f50, [%rd20];
	mul.f32 	%f61, %f50, %f8;
$L__BB2_19:
	add.f32 	%f32, %f29, %f61;
	mov.f32 	%f62, 0f00000000;
	@%p37 bra 	$L__BB2_21;
	mul.wide.s32 	%rd21, %r76, 4;
	add.s64 	%rd22, %rd1, %rd21;
	ld.global.f32 	%f52, [%rd22];
	mul.f32 	%f62, %f52, %f9;
$L__BB2_21:
	add.f32 	%f53, %f32, %f62;
	add.s64 	%rd23, %rd2, %rd3;
	st.global.f32 	[%rd23], %f53;
$L__BB2_22:
	add.s32 	%r76, %r76, 1;
	add.s32 	%r75, %r75, 1;
	add.s32 	%r74, %r74, 1;
	add.s32 	%r73, %r73, 1;
	add.s32 	%r72, %r72, 1;
	add.s32 	%r71, %r71, 1;
	add.s32 	%r70, %r70, 1;
	add.s32 	%r69, %r69, 1;
	add.s32 	%r68, %r68, 1;
	setp.ne.s32 	%p38, %r68, 0;
	add.s32 	%r67, %r67, 1;
	@%p38 bra 	$L__BB2_2;
$L__BB2_23:
	ret;

}
	// .globl	_Z24prepareInputSharedKernelIfEvPT_S1_S0_iii
.visible .entry _Z24prepareInputSharedKernelIfEvPT_S1_S0_iii(
	.param .u64 .ptr .align 1 _Z24prepareInputSharedKernelIfEvPT_S1_S0_iii_param_0,
	.param .u64 .ptr .align 1 _Z24prepareInputSharedKernelIfEvPT_S1_S0_iii_param_1,
	.param .f32 _Z24prepareInputSharedKernelIfEvPT_S1_S0_iii_param_2,
	.param .u32 _Z24prepareInputSharedKernelIfEvPT_S1_S0_iii_param_3,
	.param .u32 _Z24prepareInputSharedKernelIfEvPT_S1_S0_iii_param_4,
	.param .u32 _Z24prepareInputSharedKernelIfEvPT_S1_S0_iii_param_5
)
{
	.reg .pred 	%p<32>;
	.reg .b32 	%r<75>;
	.reg .b32 	%f<71>;
	.reg .b64 	%rd<35>;
	// demoted variable
	.shared .align 4 .b8 _ZZ24prepareInputSharedKernelIfEvPT_S1_S0_iiiE4N_ds[17424];
	ld.param.u64 	%rd15, [_Z24prepareInputSharedKernelIfEvPT_S1_S0_iii_param_0];
	ld.param.u64 	%rd16, [_Z24prepareInputSharedKernelIfEvPT_S1_S0_iii_param_1];
	ld.param.f32 	%f10, [_Z24prepareInputSharedKernelIfEvPT_S1_S0_iii_param_2];
	ld.param.u32 	%r25, [_Z24prepareInputSharedKernelIfEvPT_S1_S0_iii_param_3];
	ld.param.u32 	%r26, [_Z24prepareInputSharedKernelIfEvPT_S1_S0_iii_param_4];
	ld.param.u32 	%r27, [_Z24prepareInputSharedKernelIfEvPT_S1_S0_iii_param_5];
	cvta.to.global.u64 	%rd1, %rd16;
	cvta.to.global.u64 	%rd2, %rd15;
	setp.lt.s32 	%p4, %r25, 1;
	@%p4 bra 	$L__BB3_30;
	mov.u32 	%r29, %tid.y;
	shl.b32 	%r1, %r29, 6;
	mov.u32 	%r2, %tid.x;
	add.s32 	%r3, %r1, %r2;
	mul.hi.u32 	%r30, %r3, 65075263;
	mul.lo.s32 	%r31, %r30, 66;
	sub.s32 	%r32, %r3, %r31;
	mov.u32 	%r33, %ctaid.y;
	shl.b32 	%r34, %r33, 6;
	add.s32 	%r35, %r30, %r34;
	mov.u32 	%r36, %ctaid.x;
	shl.b32 	%r4, %r36, 6;
	add.s32 	%r37, %r4, -1;
	add.s32 	%r38, %r37, %r32;
	add.s32 	%r39, %r35, -1;
	setp.ne.s32 	%p5, %r35, 0;
	setp.le.s32 	%p6, %r35, %r27;
	and.pred  	%p7, %p5, %p6;
	setp.gt.s32 	%p8, %r38, -1;
	and.pred  	%p9, %p8, %p7;
	setp.lt.s32 	%p10, %r38, %r26;
	and.pred  	%p1, %p10, %p9;
	mov.u32 	%r40, _ZZ24prepareInputSharedKernelIfEvPT_S1_S0_iiiE4N_ds;
	mad.lo.s32 	%r41, %r30, 264, %r40;
	shl.b32 	%r42, %r32, 2;
	add.s32 	%r5, %r41, %r42;
	mad.lo.s32 	%r43, %r26, %r39, %r38;
	mul.lo.s32 	%r6, %r43, %r25;
	add.s32 	%r44, %r3, 4096;
	mul.hi.u32 	%r7, %r44, 65075263;
	mul.lo.s32 	%r45, %r7, 66;
	sub.s32 	%r46, %r44, %r45;
	add.s32 	%r47, %r7, %r34;
	add.s32 	%r48, %r47, -1;
	add.s32 	%r49, %r37, %r46;
	setp.le.s32 	%p11, %r47, %r27;
	setp.gt.s32 	%p12, %r49, -1;
	setp.lt.s32 	%p13, %r49, %r26;
	and.pred  	%p14, %p12, %p13;
	and.pred  	%p2, %p11, %p14;
	mad.lo.s32 	%r50, %r7, 264, %r40;
	shl.b32 	%r51, %r46, 2;
	add.s32 	%r8, %r50, %r51;
	mul.lo.s32 	%r9, %r48, %r26;
	add.s32 	%r10, %r9, %r49;
	add.s32 	%r52, %r34, %r29;
	add.s32 	%r53, %r4, %r2;
	setp.lt.s32 	%p16, %r52, %r27;
	setp.lt.s32 	%p17, %r53, %r26;
	and.pred  	%p3, %p17, %p16;
	mad.lo.s32 	%r54, %r26, %r52, %r53;
	mul.lo.s32 	%r11, %r54, %r25;
	setp.eq.s32 	%p18, %r25, 1;
	mad.lo.s32 	%r55, %r29, 264, %r40;
	shl.b32 	%r56, %r2, 2;
	add.s32 	%r12, %r55, %r56;
	mov.b32 	%r74, 0;
	@%p18 bra 	$L__BB3_20;
	and.b32  	%r74, %r25, 2147483646;
	mul.wide.s32 	%rd17, %r11, 4;
	add.s64 	%rd18, %rd17, %rd1;
	add.s64 	%rd34, %rd18, 4;
	add.s32 	%r57, %r2, %r9;
	add.s32 	%r58, %r57, %r1;
	add.s32 	%r59, %r58, %r4;
	sub.s32 	%r61, %r59, %r45;
	add.s32 	%r62, %r61, 4095;
	mul.lo.s32 	%r71, %r25, %r62;
	mul.wide.s32 	%rd19, %r71, 4;
	add.s64 	%rd20, %rd19, %rd2;
	add.s64 	%rd33, %rd20, 4;
	mul.wide.s32 	%rd21, %r6, 4;
	add.s64 	%rd22, %rd21, %rd2;
	add.s64 	%rd32, %rd22, 4;
	neg.s32 	%r73, %r74;
	not.pred 	%p19, %p1;
	mov.u32 	%r70, %r6;
	mov.u32 	%r72, %r11;
$L__BB3_3:
	mul.wide.s32 	%rd23, %r72, 4;
	add.s64 	%rd9, %rd1, %rd23;
	mul.wide.s32 	%rd24, %r71, 4;
	add.s64 	%rd10, %rd2, %rd24;
	mul.wide.s32 	%rd25, %r70, 4;
	add.s64 	%rd11, %rd2, %rd25;
	mov.f32 	%f68, 0f00000000;
	@%p19 bra 	$L__BB3_5;
	ld.global.f32 	%f68, [%rd11];
$L__BB3_5:
	setp.gt.u32 	%p20, %r3, 259;
	st.shared.f32 	[%r5], %f68;
	@%p20 bra 	$L__BB3_9;
	not.pred 	%p21, %p2;
	@%p21 bra 	$L__BB3_8;
	ld.global.f32 	%f12, [%rd10];
	st.shared.f32 	[%r8], %f12;
	bra.uni 	$L__BB3_9;
$L__BB3_8:
	mov.b32 	%r63, 0;
	st.shared.u32 	[%r8], %r63;
$L__BB3_9:
	bar.sync 	0;
	ld.shared.f32 	%f13, [%r12];
	fma.rn.f32 	%f14, %f10, %f13, 0f00000000;
	ld.shared.f32 	%f15, [%r12+4];
	fma.rn.f32 	%f16, %f10, %f15, %f14;
	ld.shared.f32 	%f17, [%r12+8];
	fma.rn.f32 	%f18, %f10, %f17, %f16;
	ld.shared.f32 	%f19, [%r12+264];
	fma.rn.f32 	%f20, %f10, %f19, %f18;
	ld.shared.f32 	%f21, [%r12+268];
	fma.rn.f32 	%f22, %f10, %f21, %f20;
	ld.shared.f32 	%f23, [%r12+272];
	fma.rn.f32 	%f24, %f10, %f23, %f22;
	ld.shared.f32 	%f25, [%r12+528];
	fma.rn.f32 	%f26, %f10, %f25, %f24;
	ld.shared.f32 	%f27, [%r12+532];
	fma.rn.f32 	%f28, %f10, %f27, %f26;
	ld.shared.f32 	%f29, [%r12+536];
	fma.rn.f32 	%f3, %f10, %f29, %f28;
	not.pred 	%p22, %p3;
	@%p22 bra 	$L__BB3_11;
	st.global.f32 	[%rd9], %f3;
$L__BB3_11:
	bar.sync 	0;
	mov.f32 	%f69, 0f00000000;
	@%p19 bra 	$L__BB3_13;
	ld.global.f32 	%f69, [%rd32];
$L__BB3_13:
	setp.gt.u32 	%p24, %r3, 259;
	st.shared.f32 	[%r5], %f69;
	@%p24 bra 	$L__BB3_17;
	@%p2 bra 	$L__BB3_16;
	mov.b32 	%r64, 0;
	st.shared.u32 	[%r8], %r64;
	bra.uni 	$L__BB3_17;
$L__BB3_16:
	ld.global.f32 	%f31, [%rd33];
	st.shared.f32 	[%r8], %f31;
$L__BB3_17:
	bar.sync 	0;
	ld.shared.f32 	%f32, [%r12];
	fma.rn.f32 	%f33, %f10, %f32, 0f00000000;
	ld.shared.f32 	%f34, [%r12+4];
	fma.rn.f32 	%f35, %f10, %f34, %f33;
	ld.shared.f32 	%f36, [%r12+8];
	fma.rn.f32 	%f37, %f10, %f36, %f35;
	ld.shared.f32 	%f38, [%r12+264];
	fma.rn.f32 	%f39, %f10, %f38, %f37;
	ld.shared.f32 	%f40, [%r12+268];
	fma.rn.f32 	%f41, %f10, %f40, %f39;
	ld.shared.f32 	%f42, [%r12+272];
	fma.rn.f32 	%f43, %f10, %f42, %f41;
	ld.shared.f32 	%f44, [%r12+528];
	fma.rn.f32 	%f45, %f10, %f44, %f43;
	ld.shared.f32 	%f46, [%r12+532];
	fma.rn.f32 	%f47, %f10, %f46, %f45;
	ld.shared.f32 	%f48, [%r12+536];
	fma.rn.f32 	%f6, %f10, %f48, %f47;
	@%p22 bra 	$L__BB3_19;
	st.global.f32 	[%rd34], %f6;
$L__BB3_19:
	bar.sync 	0;
	add.s64 	%rd34, %rd34, 8;
	add.s64 	%rd33, %rd33, 8;
	add.s64 	%rd32, %rd32, 8;
	add.s32 	%r73, %r73, 2;
	add.s32 	%r72, %r72, 2;
	add.s32 	%r71, %r71, 2;
	add.s32 	%r70, %r70, 2;
	setp.ne.s32 	%p26, %r73, 0;
	@%p26 bra 	$L__BB3_3;
$L__BB3_20:
	and.b32  	%r65, %r25, 1;
	setp.eq.b32 	%p27, %r65, 1;
	not.pred 	%p28, %p27;
	@%p28 bra 	$L__BB3_30;
	mov.f32 	%f70, 0f00000000;
	not.pred 	%p29, %p1;
	@%p29 bra 	$L__BB3_23;
	add.s32 	%r66, %r74, %r6;
	mul.wide.s32 	%rd26, %r66, 4;
	add.s64 	%rd27, %rd2, %rd26;
	ld.global.f32 	%f70, [%rd27];
$L__BB3_23:
	setp.gt.u32 	%p30, %r3, 259;
	st.shared.f32 	[%r5], %f70;
	@%p30 bra 	$L__BB3_27;
	@%p2 bra 	$L__BB3_26;
	mov.b32 	%r67, 0;
	st.shared.u32 	[%r8], %r67;
	bra.uni 	$L__BB3_27;
$L__BB3_26:
	mad.lo.s32 	%r68, %r10, %r25, %r74;
	mul.wide.s32 	%rd28, %r68, 4;
	add.s64 	%rd29, %rd2, %rd28;
	ld.global.f32 	%f50, [%rd29];
	st.shared.f32 	[%r8], %f50;
$L__BB3_27:
	bar.sync 	0;
	ld.shared.f32 	%f51, [%r12];
	fma.rn.f32 	%f52, %f10, %f51, 0f00000000;
	ld.shared.f32 	%f53, [%r12+4];
	fma.rn.f32 	%f54, %f10, %f53, %f52;
	ld.shared.f32 	%f55, [%r12+8];
	fma.rn.f32 	%f56, %f10, %f55, %f54;
	ld.shared.f32 	%f57, [%r12+264];
	fma.rn.f32 	%f58, %f10, %f57, %f56;
	ld.shared.f32 	%f59, [%r12+268];
	fma.rn.f32 	%f60, %f10, %f59, %f58;
	ld.shared.f32 	%f61, [%r12+272];
	fma.rn.f32 	%f62, %f10, %f61, %f60;
	ld.shared.f32 	%f63, [%r12+528];
	fma.rn.f32 	%f64, %f10, %f63, %f62;
	ld.shared.f32 	%f65, [%r12+532];
	fma.rn.f32 	%f66, %f10, %f65, %f64;
	ld.shared.f32 	%f67, [%r12+536];
	fma.rn.f32 	%f9, %f10, %f67, %f66;
	not.pred 	%p31, %p3;
	@%p31 bra 	$L__BB3_29;
	add.s32 	%r69, %r74, %r11;
	mul.wide.s32 	%rd30, %r69, 4;
	add.s64 	%rd31, %rd1, %rd30;
	st.global.f32 	[%rd31], %f9;
$L__BB3_29:
	bar.sync 	0;
$L__BB3_30:
	ret;

}
	// .globl	_Z32prepareInputSharedConstantKernelIfEvPT_S1_iii
.visible .entry _Z32prepareInputSharedConstantKernelIfEvPT_S1_iii(
	.param .u64 .ptr .align 1 _Z32prepareInputSharedConstantKernelIfEvPT_S1_iii_param_0,
	.param .u64 .ptr .align 1 _Z32prepareInputSharedConstantKernelIfEvPT_S1_iii_param_1,
	.param .u32 _Z32prepareInputSharedConstantKernelIfEvPT_S1_iii_param_2,
	.param .u32 _Z32prepareInputSharedConstantKernelIfEvPT_S1_iii_param_3,
	.param .u32 _Z32prepareInputSharedConstantKernelIfEvPT_S1_iii_param_4
)
{
	.reg .pred 	%p<32>;
	.reg .b32 	%r<76>;
	.reg .b32 	%f<94>;
	.reg .b64 	%rd<35>;
	// demoted variable
	.shared .align 4 .b8 _ZZ32prepareInputSharedConstantKernelIfEvPT_S1_iiiE4N_ds[17424];
	ld.param.u64 	%rd12, [_Z32prepareInputSharedConstantKernelIfEvPT_S1_iii_param_0];
	ld.param.u64 	%rd13, [_Z32prepareInputSharedConstantKernelIfEvPT_S1_iii_param_1];
	ld.param.u32 	%r25, [_Z32prepareInputSharedConstantKernelIfEvPT_S1_iii_param_2];
	ld.param.u32 	%r26, [_Z32prepareInputSharedConstantKernelIfEvPT_S1_iii_param_3];
	ld.param.u32 	%r27, [_Z32prepareInputSharedConstantKernelIfEvPT_S1_iii_param_4];
	cvta.to.global.u64 	%rd1, %rd13;
	cvta.to.global.u64 	%rd2, %rd12;
	setp.lt.s32 	%p4, %r25, 1;
	@%p4 bra 	$L__BB4_30;
	mov.u32 	%r29, %tid.y;
	shl.b32 	%r1, %r29, 6;
	mov.u32 	%r2, %tid.x;
	add.s32 	%r3, %r1, %r2;
	mul.hi.u32 	%r30, %r3, 65075263;
	mul.lo.s32 	%r31, %r30, 66;
	sub.s32 	%r32, %r3, %r31;
	mov.u32 	%r33, %ctaid.y;
	shl.b32 	%r34, %r33, 6;
	add.s32 	%r35, %r30, %r34;
	mov.u32 	%r36, %ctaid.x;
	shl.b32 	%r4, %r36, 6;
	add.s32 	%r37, %r4, -1;
	add.s32 	%r38, %r37, %r32;
	add.s32 	%r39, %r35, -1;
	setp.ne.s32 	%p5, %r35, 0;
	setp.le.s32 	%p6, %r35, %r27;
	and.pred  	%p7, %p5, %p6;
	setp.gt.s32 	%p8, %r38, -1;
	and.pred  	%p9, %p8, %p7;
	setp.lt.s32 	%p10, %r38, %r26;
	and.pred  	%p1, %p10, %p9;
	mov.u32 	%r40, _ZZ32prepareInputSharedConstantKernelIfEvPT_S1_iiiE4N_ds;
	mad.lo.s32 	%r41, %r30, 264, %r40;
	shl.b32 	%r42, %r32, 2;
	add.s32 	%r5, %r41, %r42;
	mad.lo.s32 	%r43, %r39, %r26, %r38;
	mul.lo.s32 	%r6, %r43, %r25;
	add.s32 	%r44, %r3, 4096;
	mul.hi.u32 	%r7, %r44, 65075263;
	mul.lo.s32 	%r45, %r7, 66;
	sub.s32 	%r46, %r44, %r45;
	add.s32 	%r47, %r7, %r34;
	add.s32 	%r48, %r47, -1;
	add.s32 	%r49, %r37, %r46;
	setp.le.s32 	%p11, %r47, %r27;
	setp.gt.s32 	%p12, %r49, -1;
	setp.lt.s32 	%p13, %r49, %r26;
	and.pred  	%p14, %p12, %p13;
	and.pred  	%p2, %p11, %p14;
	mad.lo.s32 	%r50, %r7, 264, %r40;
	shl.b32 	%r51, %r46, 2;
	add.s32 	%r8, %r50, %r51;
	mul.lo.s32 	%r9, %r48, %r26;
	add.s32 	%r10, %r9, %r49;
	add.s32 	%r52, %r34, %r29;
	add.s32 	%r53, %r4, %r2;
	setp.lt.s32 	%p16, %r52, %r27;
	setp.lt.s32 	%p17, %r53, %r26;
	and.pred  	%p3, %p17, %p16;
	mad.lo.s32 	%r54, %r26, %r52, %r53;
	mul.lo.s32 	%r11, %r54, %r25;
	setp.eq.s32 	%p18, %r25, 1;
	mad.lo.s32 	%r55, %r29, 264, %r40;
	shl.b32 	%r56, %r2, 2;
	add.s32 	%r12, %r55, %r56;
	mov.b32 	%r75, 0;
	@%p18 bra 	$L__BB4_20;
	ld.const.f32 	%f1, [_Z14deviceMaskDataIfE+28];
	ld.const.f32 	%f2, [_Z14deviceMaskDataIfE+32];
	mul.wide.s32 	%rd14, %r11, 4;
	add.s64 	%rd15, %rd14, %rd1;
	add.s64 	%rd34, %rd15, 4;
	add.s32 	%r57, %r2, %r9;
	add.s32 	%r58, %r57, %r1;
	add.s32 	%r59, %r58, %r4;
	sub.s32 	%r61, %r59, %r45;
	add.s32 	%r62, %r61, 4095;
	mul.lo.s32 	%r72, %r25, %r62;
	mul.wide.s32 	%rd16, %r72, 4;
	add.s64 	%rd17, %rd16, %rd2;
	add.s64 	%rd33, %rd17, 4;
	mul.wide.s32 	%rd18, %r6, 4;
	add.s64 	%rd19, %rd18, %rd2;
	add.s64 	%rd32, %rd19, 4;
	and.b32  	%r63, %r25, 2147483646;
	neg.s32 	%r74, %r63;
	not.pred 	%p19, %p1;
	ld.const.f32 	%f16, [_Z14deviceMaskDataIfE];
	ld.const.f32 	%f19, [_Z14deviceMaskDataIfE+4];
	ld.const.f32 	%f22, [_Z14deviceMaskDataIfE+8];
	ld.const.f32 	%f25, [_Z14deviceMaskDataIfE+12];
	ld.const.f32 	%f28, [_Z14deviceMaskDataIfE+16];
	ld.const.f32 	%f31, [_Z14deviceMaskDataIfE+20];
	ld.const.f32 	%f5, [_Z14deviceMaskDataIfE+24];
	mov.u32 	%r71, %r6;
	mov.u32 	%r73, %r11;
$L__BB4_3:
	mov.f32 	%f91, 0f00000000;
	@%p19 bra 	$L__BB4_5;
	mul.wide.s32 	%rd20, %r71, 4;
	add.s64 	%rd21, %rd2, %rd20;
	ld.global.f32 	%f91, [%rd21];
$L__BB4_5:
	setp.gt.u32 	%p20, %r3, 259;
	st.shared.f32 	[%r5], %f91;
	@%p20 bra 	$L__BB4_9;
	not.pred 	%p21, %p2;
	@%p21 bra 	$L__BB4_8;
	mul.wide.s32 	%rd22, %r72, 4;
	add.s64 	%rd23, %rd2, %rd22;
	ld.global.f32 	%f14, [%rd23];
	st.shared.f32 	[%r8], %f14;
	bra.uni 	$L__BB4_9;
$L__BB4_8:
	mov.b32 	%r64, 0;
	st.shared.u32 	[%r8], %r64;
$L__BB4_9:
	bar.sync 	0;
	ld.shared.f32 	%f15, [%r12];
	fma.rn.f32 	%f17, %f15, %f16, 0f00000000;
	ld.shared.f32 	%f18, [%r12+4];
	fma.rn.f32 	%f20, %f18, %f19, %f17;
	ld.shared.f32 	%f21, [%r12+8];
	fma.rn.f32 	%f23, %f21, %f22, %f20;
	ld.shared.f32 	%f24, [%r12+264];
	fma.rn.f32 	%f26, %f24, %f25, %f23;
	ld.shared.f32 	%f27, [%r12+268];
	fma.rn.f32 	%f29, %f27, %f28, %f26;
	ld.shared.f32 	%f30, [%r12+272];
	fma.rn.f32 	%f32, %f30, %f31, %f29;
	ld.shared.f32 	%f33, [%r12+528];
	fma.rn.f32 	%f34, %f33, %f5, %f32;
	ld.shared.f32 	%f35, [%r12+532];
	fma.rn.f32 	%f36, %f35, %f1, %f34;
	ld.shared.f32 	%f37, [%r12+536];
	fma.rn.f32 	%f6, %f37, %f2, %f36;
	not.pred 	%p22, %p3;
	@%p22 bra 	$L__BB4_11;
	mul.wide.s32 	%rd24, %r73, 4;
	add.s64 	%rd25, %rd1, %rd24;
	st.global.f32 	[%rd25], %f6;
$L__BB4_11:
	bar.sync 	0;
	mov.f32 	%f92, 0f00000000;
	@%p19 bra 	$L__BB4_13;
	ld.global.f32 	%f92, [%rd32];
$L__BB4_13:
	st.shared.f32 	[%r5], %f92;
	@%p20 bra 	$L__BB4_17;
	@%p2 bra 	$L__BB4_16;
	mov.b32 	%r65, 0;
	st.shared.u32 	[%r8], %r65;
	bra.uni 	$L__BB4_17;
$L__BB4_16:
	ld.global.f32 	%f39, [%rd33];
	st.shared.f32 	[%r8], %f39;
$L__BB4_17:
	bar.sync 	0;
	ld.shared.f32 	%f40, [%r12];
	fma.rn.f32 	%f42, %f40, %f16, 0f00000000;
	ld.shared.f32 	%f43, [%r12+4];
	fma.rn.f32 	%f45, %f43, %f19, %f42;
	ld.shared.f32 	%f46, [%r12+8];
	fma.rn.f32 	%f48, %f46, %f22, %f45;
	ld.shared.f32 	%f49, [%r12+264];
	fma.rn.f32 	%f51, %f49, %f25, %f48;
	ld.shared.f32 	%f52, [%r12+268];
	fma.rn.f32 	%f54, %f52, %f28, %f51;
	ld.shared.f32 	%f55, [%r12+272];
	fma.rn.f32 	%f57, %f55, %f31, %f54;
	ld.shared.f32 	%f58, [%r12+528];
	fma.rn.f32 	%f59, %f58, %f5, %f57;
	ld.shared.f32 	%f60, [%r12+532];
	fma.rn.f32 	%f61, %f60, %f1, %f59;
	ld.shared.f32 	%f62, [%r12+536];
	fma.rn.f32 	%f9, %f62, %f2, %f61;
	@%p22 bra 	$L__BB4_19;
	st.global.f32 	[%rd34], %f9;
$L__BB4_19:
	and.b32  	%r75, %r25, 2147483646;
	bar.sync 	0;
	add.s64 	%rd34, %rd34, 8;
	add.s64 	%rd33, %rd33, 8;
	add.s64 	%rd32, %rd32, 8;
	add.s32 	%r74, %r74, 2;
	add.s32 	%r73, %r73, 2;
	add.s32 	%r72, %r72, 2;
	add.s32 	%r71, %r71, 2;
	setp.ne.s32 	%p26, %r74, 0;
	@%p26 bra 	$L__BB4_3;
$L__BB4_20:
	and.b32  	%r66, %r25, 1;
	setp.eq.b32 	%p27, %r66, 1;
	not.pred 	%p28, %p27;
	@%p28 bra 	$L__BB4_30;
	mov.f32 	%f93, 0f00000000;
	not.pred 	%p29, %p1;
	@%p29 bra 	$L__BB4_23;
	add.s32 	%r67, %r75, %r6;
	mul.wide.s32 	%rd26, %r67, 4;
	add.s64 	%rd27, %rd2, %rd26;
	ld.global.f32 	%f93, [%rd27];
$L__BB4_23:
	setp.gt.u32 	%p30, %r3, 259;
	st.shared.f32 	[%r5], %f93;
	@%p30 bra 	$L__BB4_27;
	@%p2 bra 	$L__BB4_26;
	mov.b32 	%r68, 0;
	st.shared.u32 	[%r8], %r68;
	bra.uni 	$L__BB4_27;
$L__BB4_26:
	mad.lo.s32 	%r69, %r10, %r25, %r75;
	mul.wide.s32 	%rd28, %r69, 4;
	add.s64 	%rd29, %rd2, %rd28;
	ld.global.f32 	%f64, [%rd29];
	st.shared.f32 	[%r8], %f64;
$L__BB4_27:
	bar.sync 	0;
	ld.shared.f32 	%f65, [%r12];
	ld.const.f32 	%f66, [_Z14deviceMaskDataIfE];
	fma.rn.f32 	%f67, %f65, %f66, 0f00000000;
	ld.shared.f32 	%f68, [%r12+4];
	ld.const.f32 	%f69, [_Z14deviceMaskDataIfE+4];
	fma.rn.f32 	%f70, %f68, %f69, %f67;
	ld.shared.f32 	%f71, [%r12+8];
	ld.const.f32 	%f72, [_Z14deviceMaskDataIfE+8];
	fma.rn.f32 	%f73, %f71, %f72, %f70;
	ld.shared.f32 	%f74, [%r12+264];
	ld.const.f32 	%f75, [_Z14deviceMaskDataIfE+12];
	fma.rn.f32 	%f76, %f74, %f75, %f73;
	ld.shared.f32 	%f77, [%r12+268];
	ld.const.f32 	%f78, [_Z14deviceMaskDataIfE+16];
	fma.rn.f32 	%f79, %f77, %f78, %f76;
	ld.shared.f32 	%f80, [%r12+272];
	ld.const.f32 	%f81, [_Z14deviceMaskDataIfE+20];
	fma.rn.f32 	%f82, %f80, %f81, %f79;
	ld.shared.f32 	%f83, [%r12+528];
	ld.const.f32 	%f84, [_Z14deviceMaskDataIfE+24];
	fma.rn.f32 	%f85, %f83, %f84, %f82;
	ld.shared.f32 	%f86, [%r12+532];
	ld.const.f32 	%f87, [_Z14deviceMaskDataIfE+28];
	fma.rn.f32 	%f88, %f86, %f87, %f85;
	ld.shared.f32 	%f89, [%r12+536];
	ld.const.f32 	%f90, [_Z14deviceMaskDataIfE+32];
	fma.rn.f32 	%f12, %f89, %f90, %f88;
	not.pred 	%p31, %p3;
	@%p31 bra 	$L__BB4_29;
	add.s32 	%r70, %r75, %r11;
	mul.wide.s32 	%rd30, %r70, 4;
	add.s64 	%rd31, %rd1, %rd30;
	st.global.f32 	[%rd31], %f12;
$L__BB4_29:
	bar.sync 	0;
$L__BB4_30:
	ret;

}


// ===== COMPILED SASS (sm_100) =====

	.target	sm_100

	.elftype	@"ET_EXEC"


//--------------------- .note.nv.tkinfo           --------------------------
	.section	.note.nv.tkinfo,"",@"SHT_NOTE"
	.sectionflags	@"SHF_NOTE_NV_TKINFO"
	.tkinfo
        /*0018*/ 	.word	0x00000002
        /*0030*/ 	.string	""
        /*0030*/ 	.string	"ptxas"
        /*0030*/ 	.string	"Cuda compilation tools, release 13.0, V13.0.88"
        /*0030*/ 	.string	"Build cuda_13.0.r13.0/compiler.36424714_0"
        /*0030*/ 	.string	"-arch sm_100 -m 64 "



//--------------------- .note.nv.cuinfo           --------------------------
	.section	.note.nv.cuinfo,"",@"SHT_NOTE"
	.sectionflags	@"SHF_NOTE_NV_CUINFO"
        /*0018*/ 	.short	0x0002
        /*001a*/ 	.short	0x0064
        /*001c*/ 	.short	0x0082
	.zero		2


//--------------------- .nv.info                  --------------------------
	.section	.nv.info,"",@"SHT_CUDA_INFO"
	.align	4


	//----- nvinfo : EIATTR_REGCOUNT
	.align		4
        /*0000*/ 	.byte	0x04, 0x2f
        /*0002*/ 	.short	(.L_2 - .L_1)
	.align		4
.L_1:
        /*0004*/ 	.word	index@(_Z11addMatricesIfEvPT_S1_iii)
        /*0008*/ 	.word	0x00000020


	//----- nvinfo : EIATTR_FRAME_SIZE
	.align		4
.L_2:
        /*000c*/ 	.byte	0x04, 0x11
        /*000e*/ 	.short	(.L_4 - .L_3)
	.align		4
.L_3:
        /*0010*/ 	.word	index@($__internal_0_$__cuda_sm3x_div_rn_noftz_f32_slowpath)
        /*0014*/ 	.word	0x00000000


	//----- nvinfo : EIATTR_FRAME_SIZE
	.align		4
.L_4:
        /*0018*/ 	.byte	0x04, 0x11
        /*001a*/ 	.short	(.L_6 - .L_5)
	.align		4
.L_5:
        /*001c*/ 	.word	index@(_Z11addMatricesIfEvPT_S1_iii)
        /*0020*/ 	.word	0x00000000


	//----- nvinfo : EIATTR_REGCOUNT
	.align		4
.L_6:
        /*0024*/ 	.byte	0x04, 0x2f
        /*0026*/ 	.short	(.L_8 - .L_7)
	.align		4
.L_7:
        /*0028*/ 	.word	index@(_Z24prepareInputGlobalKernelIfEvPT_S0_S1_iii)
        /*002c*/ 	.word	0x00000020


	//----- nvinfo : EIATTR_FRAME_SIZE
	.align		4
.L_8:
        /*0030*/ 	.byte	0x04, 0x11
        /*0032*/ 	.short	(.L_10 - .L_9)
	.align		4
.L_9:
        /*0034*/ 	.word	index@(_Z24prepareInputGlobalKernelIfEvPT_S0_S1_iii)
        /*0038*/ 	.word	0x00000000


	//----- nvinfo : EIATTR_REGCOUNT
	.align		4
.L_10:
        /*003c*/ 	.byte	0x04, 0x2f
        /*003e*/ 	.short	(.L_12 - .L_11)
	.align		4
.L_11:
        /*0040*/ 	.word	index@(_Z32prepareInputGlobalConstantKernelIfEvPT_S1_iii)
        /*0044*/ 	.word	0x00000020


	//----- nvinfo : EIATTR_FRAME_SIZE
	.align		4
.L_12:
        /*0048*/ 	.byte	0x04, 0x11
        /*004a*/ 	.short	(.L_14 - .L_13)
	.align		4
.L_13:
        /*004c*/ 	.word	index@(_Z32prepareInputGlobalConstantKernelIfEvPT_S1_iii)
        /*0050*/ 	.word	0x00000000


	//----- nvinfo : EIATTR_REGCOUNT
	.align		4
.L_14:
        /*0054*/ 	.byte	0x04, 0x2f
        /*0056*/ 	.short	(.L_16 - .L_15)
	.align		4
.L_15:
        /*0058*/ 	.word	index@(_Z24prepareInputSharedKernelIfEvPT_S1_S0_iii)
        /*005c*/ 	.word	0x0000001e


	//----- nvinfo : EIATTR_FRAME_SIZE
	.align		4
.L_16:
        /*0060*/ 	.byte	0x04, 0x11
        /*0062*/ 	.short	(.L_18 - .L_17)
	.align		4
.L_17:
        /*0064*/ 	.word	index@(_Z24prepareInputSharedKernelIfEvPT_S1_S0_iii)
        /*0068*/ 	.word	0x00000000


	//----- nvinfo : EIATTR_REGCOUNT
	.align		4
.L_18:
        /*006c*/ 	.byte	0x04, 0x2f
        /*006e*/ 	.short	(.L_20 - .L_19)
	.align		4
.L_19:
        /*0070*/ 	.word	index@(_Z32prepareInputSharedConstantKernelIfEvPT_S1_iii)
        /*0074*/ 	.word	0x0000001e


	//----- nvinfo : EIATTR_FRAME_SIZE
	.align		4
.L_20:
        /*0078*/ 	.byte	0x04, 0x11
        /*007a*/ 	.short	(.L_22 - .L_21)
	.align		4
.L_21:
        /*007c*/ 	.word	index@(_Z32prepareInputSharedConstantKernelIfEvPT_S1_iii)
        /*0080*/ 	.word	0x00000000


	//----- nvinfo : EIATTR_MIN_STACK_SIZE
	.align		4
.L_22:
        /*0084*/ 	.byte	0x04, 0x12
        /*0086*/ 	.short	(.L_24 - .L_23)
	.align		4
.L_23:
        /*0088*/ 	.word	index@(_Z32prepareInputSharedConstantKernelIfEvPT_S1_iii)
        /*008c*/ 	.word	0x00000000


	//----- nvinfo : EIATTR_MIN_STACK_SIZE
	.align		4
.L_24:
        /*0090*/ 	.byte	0x04, 0x12
        /*0092*/ 	.short	(.L_26 - .L_25)
	.align		4
.L_25:
        /*0094*/ 	.word	index@(_Z24prepareInputSharedKernelIfEvPT_S1_S0_iii)
        /*0098*/ 	.word	0x00000000


	//----- nvinfo : EIATTR_MIN_STACK_SIZE
	.align		4
.L_26:
        /*009c*/ 	.byte	0x04, 0x12
        /*009e*/ 	.short	(.L_28 - .L_27)
	.align		4
.L_27:
        /*00a0*/ 	.word	index@(_Z32prepareInputGlobalConstantKernelIfEvPT_S1_iii)
        /*00a4*/ 	.word	0x00000000


	//----- nvinfo : EIATTR_MIN_STACK_SIZE
	.align		4
.L_28:
        /*00a8*/ 	.byte	0x04, 0x12
        /*00aa*/ 	.short	(.L_30 - .L_29)
	.align		4
.L_29:
        /*00ac*/ 	.word	index@(_Z24prepareInputGlobalKernelIfEvPT_S0_S1_iii)
        /*00b0*/ 	.word	0x00000000


	//----- nvinfo : EIATTR_MIN_STACK_SIZE
	.align		4
.L_30:
        /*00b4*/ 	.byte	0x04, 0x12
        /*00b6*/ 	.short	(.L_32 - .L_31)
	.align		4
.L_31:
        /*00b8*/ 	.word	index@(_Z11addMatricesIfEvPT_S1_iii)
        /*00bc*/ 	.word	0x00000000
.L_32:


//--------------------- .nv.compat                --------------------------
	.section	.nv.compat,"",@"SHT_CUDA_COMPAT_INFO"
	.align	4
        /*0000*/ 	.byte	0x02, 0x09, 0x00, 0x00, 0x02, 0x02, 0x01, 0x00, 0x02, 0x05, 0x05, 0x00, 0x03, 0x07, 0x01, 0x01
        /*0010*/ 	.byte	0x02, 0x03, 0x00, 0x00, 0x02, 0x06, 0x01, 0x00, 0x04, 0x0b, 0x08, 0x00, 0x01, 0x00, 0x00, 0x00
        /*0020*/ 	.byte	0x00, 0x00, 0x00, 0x00


//--------------------- .nv.info._Z32prepareInputSharedConstantKernelIfEvPT_S1_iii --------------------------
	.section	.nv.info._Z32prepareInputSharedConstantKernelIfEvPT_S1_iii,"",@"SHT_CUDA_INFO"
	.sectionflags	@""
	.align	4


	//----- nvinfo : EIATTR_CUDA_API_VERSION
	.align		4
        /*0000*/ 	.byte	0x04, 0x37
        /*0002*/ 	.short	(.L_34 - .L_33)
.L_33:
        /*0004*/ 	.word	0x00000082


	//----- nvinfo : EIATTR_KPARAM_INFO
	.align		4
.L_34:
        /*0008*/ 	.byte	0x04, 0x17
        /*000a*/ 	.short	(.L_36 - .L_35)
.L_35:
        /*000c*/ 	.word	0x00000000
        /*0010*/ 	.short	0x0004
        /*0012*/ 	.short	0x0018
        /*0014*/ 	.byte	0x00, 0xf0, 0x11, 0x00


	//----- nvinfo : EIATTR_KPARAM_INFO
	.align		4
.L_36:
        /*0018*/ 	.byte	0x04, 0x17
        /*001a*/ 	.short	(.L_38 - .L_37)
.L_37:
        /*001c*/ 	.word	0x00000000
        /*0020*/ 	.short	0x0003
        /*0022*/ 	.short	0x0014
        /*0024*/ 	.byte	0x00, 0xf0, 0x11, 0x00


	//----- nvinfo : EIATTR_KPARAM_INFO
	.align		4
.L_38:
        /*0028*/ 	.byte	0x04, 0x17
        /*002a*/ 	.short	(.L_40 - .L_39)
.L_39:
        /*002c*/ 	.word	0x00000000
        /*0030*/ 	.short	0x0002
        /*0032*/ 	.short	0x0010
        /*0034*/ 	.byte	0x00, 0xf0, 0x11, 0x00


	//----- nvinfo : EIATTR_KPARAM_INFO
	.align		4
.L_40:
        /*0038*/ 	.byte	0x04, 0x17
        /*003a*/ 	.short	(.L_42 - .L_41)
.L_41:
        /*003c*/ 	.word	0x00000000
        /*0040*/ 	.short	0x0001
        /*0042*/ 	.short	0x0008
        /*0044*/ 	.byte	0x00, 0xf5, 0x21, 0x00


	//----- nvinfo : EIATTR_KPARAM_INFO
	.align		4
.L_42:
        /*0048*/ 	.byte	0x04, 0x17
        /*004a*/ 	.short	(.L_44 - .L_43)
.L_43:
        /*004c*/ 	.word	0x00000000
        /*0050*/ 	.short	0x0000
        /*0052*/ 	.short	0x0000
        /*0054*/ 	.byte	0x00, 0xf5, 0x21, 0x00


	//----- nvinfo : EIATTR_SPARSE_MMA_MASK
	.align		4
.L_44:
        /*0058*/ 	.byte	0x03, 0x50
        /*005a*/ 	.short	0x0000


	//----- nvinfo : EIATTR_MAXREG_COUNT
	.align		4
        /*005c*/ 	.byte	0x03, 0x1b
        /*005e*/ 	.short	0x00ff


	//----- nvinfo : EIATTR_NUM_BARRIERS
	.align		4
        /*0060*/ 	.byte	0x02, 0x4c
        /*0062*/ 	.byte	0x01
	.zero		1


	//----- nvinfo : EIATTR_MERCURY_ISA_VERSION
	.align		4
        /*0064*/ 	.byte	0x03, 0x5f
        /*0066*/ 	.short	0x0101


	//----- nvinfo : EIATTR_VRC_CTA_INIT_COUNT
	.align		4
        /*0068*/ 	.byte	0x02, 0x4a
	.zero		1
	.zero		1


	//----- nvinfo : EIATTR_EXIT_INSTR_OFFSETS
	.align		4
        /*006c*/ 	.byte	0x04, 0x1c
        /*006e*/ 	.short	(.L_46 - .L_45)


	//   ....[0]....
.L_45:
        /*0070*/ 	.word	0x00000030


	//   ....[1]....
        /*0074*/ 	.word	0x00000a50


	//   ....[2]....
        /*0078*/ 	.word	0x00000d50


	//----- nvinfo : EIATTR_CRS_STACK_SIZE
	.align		4
.L_46:
        /*007c*/ 	.byte	0x04, 0x1e
        /*007e*/ 	.short	(.L_48 - .L_47)
.L_47:
        /*0080*/ 	.word	0x00000000


	//----- nvinfo : EIATTR_CBANK_PARAM_SIZE
	.align		4
.L_48:
        /*0084*/ 	.byte	0x03, 0x19
        /*0086*/ 	.short	0x001c


	//----- nvinfo : EIATTR_PARAM_CBANK
	.align		4
        /*0088*/ 	.byte	0x04, 0x0a
        /*008a*/ 	.short	(.L_50 - .L_49)
	.align		4
.L_49:
        /*008c*/ 	.word	index@(.nv.constant0._Z32prepareInputSharedConstantKernelIfEvPT_S1_iii)
        /*0090*/ 	.short	0x0380
        /*0092*/ 	.short	0x001c


	//----- nvinfo : EIATTR_SW_WAR
	.align		4
.L_50:
        /*0094*/ 	.byte	0x04, 0x36
        /*0096*/ 	.short	(.L_52 - .L_51)
.L_51:
        /*0098*/ 	.word	0x00000008
.L_52:


//--------------------- .nv.info._Z24prepareInputSharedKernelIfEvPT_S1_S0_iii --------------------------
	.section	.nv.info._Z24prepareInputSharedKernelIfEvPT_S1_S0_iii,"",@"SHT_CUDA_INFO"
	.sectionflags	@""
	.align	4


	//----- nvinfo : EIATTR_CUDA_API_VERSION
	.align		4
        /*0000*/ 	.byte	0x04, 0x37
        /*0002*/ 	.short	(.L_54 - .L_53)
.L_53:
        /*0004*/ 	.word	0x00000082


	//----- nvinfo : EIATTR_KPARAM_INFO
	.align		4
.L_54:
        /*0008*/ 	.byte	0x04, 0x17
        /*000a*/ 	.short	(.L_56 - .L_55)
.L_55:
        /*000c*/ 	.word	0x00000000
        /*0010*/ 	.short	0x0005
        /*0012*/ 	.short	0x001c
        /*0014*/ 	.byte	0x00, 0xf0, 0x11, 0x00


	//----- nvinfo : EIATTR_KPARAM_INFO
	.align		4
.L_56:
        /*0018*/ 	.byte	0x04, 0x17
        /*001a*/ 	.short	(.L_58 - .L_57)
.L_57:
        /*001c*/ 	.word	0x00000000
        /*0020*/ 	.short	0x0004
        /*0022*/ 	.short	0x0018
        /*0024*/ 	.byte	0x00, 0xf0, 0x11, 0x00


	//----- nvinfo : EIATTR_KPARAM_INFO
	.align		4
.L_58:
        /*0028*/ 	.byte	0x04, 0x17
        /*002a*/ 	.short	(.L_60 - .L_59)
.L_59:
        /*002c*/ 	.word	0x00000000
        /*0030*/ 	.short	0x0003
        /*0032*/ 	.short	0x0014
        /*0034*/ 	.byte	0x00, 0xf0, 0x11, 0x00


	//----- nvinfo : EIATTR_KPARAM_INFO
	.align		4
.L_60:
        /*0038*/ 	.byte	0x04, 0x17
        /*003a*/ 	.short	(.L_62 - .L_61)
.L_61:
        /*003c*/ 	.word	0x00000000
        /*0040*/ 	.short	0x0002
        /*0042*/ 	.short	0x0010
        /*0044*/ 	.byte	0x00, 0xf0, 0x11, 0x00


	//----- nvinfo : EIATTR_KPARAM_INFO
	.align		4
.L_62:
        /*0048*/ 	.byte	0x04, 0x17
        /*004a*/ 	.short	(.L_64 - .L_63)
.L_63:
        /*004c*/ 	.word	0x00000000
        /*0050*/ 	.short	0x0001
        /*0052*/ 	.short	0x0008
        /*0054*/ 	.byte	0x00, 0xf5, 0x21, 0x00


	//----- nvinfo : EIATTR_KPARAM_INFO
	.align		4
.L_64:
        /*0058*/ 	.byte	0x04, 0x17
        /*005a*/ 	.short	(.L_66 - .L_65)
.L_65:
        /*005c*/ 	.word	0x00000000
        /*0060*/ 	.short	0x0000
        /*0062*/ 	.short	0x0000
        /*0064*/ 	.byte	0x00, 0xf5, 0x21, 0x00


	//----- nvinfo : EIATTR_SPARSE_MMA_MASK
	.align		4
.L_66:
        /*0068*/ 	.byte	0x03, 0x50
        /*006a*/ 	.short	0x0000


	//----- nvinfo : EIATTR_MAXREG_COUNT
	.align		4
        /*006c*/ 	.byte	0x03, 0x1b
        /*006e*/ 	.short	0x00ff


	//----- nvinfo : EIATTR_NUM_BARRIERS
	.align		4
        /*0070*/ 	.byte	0x02, 0x4c
        /*0072*/ 	.byte	0x01
	.zero		1


	//----- nvinfo : EIATTR_MERCURY_ISA_VERSION
	.align		4
        /*0074*/ 	.byte	0x03, 0x5f
        /*0076*/ 	.short	0x0101


	//----- nvinfo : EIATTR_VRC_CTA_INIT_COUNT
	.align		4
        /*0078*/ 	.byte	0x02, 0x4a
	.zero		1
	.zero		1


	//----- nvinfo : EIATTR_EXIT_INSTR_OFFSETS
	.align		4
        /*007c*/ 	.byte	0x04, 0x1c
        /*007e*/ 	.short	(.L_68 - .L_67)


	//   ....[0]....
.L_67:
        /*0080*/ 	.word	0x00000030


	//   ....[1]....
        /*0084*/ 	.word	0x00000a60


	//   ....[2]....
        /*0088*/ 	.word	0x00000d40


	//----- nvinfo : EIATTR_CRS_STACK_SIZE
	.align		4
.L_68:
        /*008c*/ 	.byte	0x04, 0x1e
        /*008e*/ 	.short	(.L_70 - .L_69)
.L_69:
        /*0090*/ 	.word	0x00000000


	//----- nvinfo : EIATTR_CBANK_PARAM_SIZE
	.align		4
.L_70:
        /*0094*/ 	.byte	0x03, 0x19
        /*0096*/ 	.short	0x0020


	//----- nvinfo : EIATTR_PARAM_CBANK
	.align		4
        /*0098*/ 	.byte	0x04, 0x0a
        /*009a*/ 	.short	(.L_72 - .L_71)
	.align		4
.L_71:
        /*009c*/ 	.word	index@(.nv.constant0._Z24prepareInputSharedKernelIfEvPT_S1_S0_iii)
        /*00a0*/ 	.short	0x0380
        /*00a2*/ 	.short	0x0020


	//----- nvinfo : EIATTR_SW_WAR
	.align		4
.L_72:
        /*00a4*/ 	.byte	0x04, 0x36
        /*00a6*/ 	.short	(.L_74 - .L_73)
.L_73:
        /*00a8*/ 	.word	0x00000008
.L_74:


//--------------------- .nv.info._Z32prepareInputGlobalConstantKernelIfEvPT_S1_iii --------------------------
	.section	.nv.info._Z32prepareInputGlobalConstantKernelIfEvPT_S1_iii,"",@"SHT_CUDA_INFO"
	.sectionflags	@""
	.align	4


	//----- nvinfo : EIATTR_CUDA_API_VERSION
	.align		4
        /*0000*/ 	.byte	0x04, 0x37
        /*0002*/ 	.short	(.L_76 - .L_75)
.L_75:
        /*0004*/ 	.word	0x00000082


	//----- nvinfo : EIATTR_KPARAM_INFO
	.align		4
.L_76:
        /*0008*/ 	.byte	0x04, 0x17
        /*000a*/ 	.short	(.L_78 - .L_77)
.L_77:
        /*000c*/ 	.word	0x00000000
        /*0010*/ 	.short	0x0004
        /*0012*/ 	.short	0x0018
        /*0014*/ 	.byte	0x00, 0xf0, 0x11, 0x00


	//----- nvinfo : EIATTR_KPARAM_INFO
	.align		4
.L_78:
        /*0018*/ 	.byte	0x04, 0x17
        /*001a*/ 	.short	(.L_80 - .L_79)
.L_79:
        /*001c*/ 	.word	0x00000000
        /*0020*/ 	.short	0x0003
        /*0022*/ 	.short	0x0014
        /*0024*/ 	.byte	0x00, 0xf0, 0x11, 0x00


	//----- nvinfo : EIATTR_KPARAM_INFO
	.align		4
.L_80:
        /*0028*/ 	.byte	0x04, 0x17
        /*002a*/ 	.short	(.L_82 - .L_81)
.L_81:
        /*002c*/ 	.word	0x00000000
        /*0030*/ 	.short	0x0002
        /*0032*/ 	.short	0x0010
        /*0034*/ 	.byte	0x00, 0xf0, 0x11, 0x00


	//----- nvinfo : EIATTR_KPARAM_INFO
	.align		4
.L_82:
        /*0038*/ 	.byte	0x04, 0x17
        /*003a*/ 	.short	(.L_84 - .L_83)
.L_83:
        /*003c*/ 	.word	0x00000000
        /*0040*/ 	.short	0x0001
        /*0042*/ 	.short	0x0008
        /*0044*/ 	.byte	0x00, 0xf5, 0x21, 0x00


	//----- nvinfo : EIATTR_KPARAM_INFO
	.align		4
.L_84:
        /*0048*/ 	.byte	0x04, 0x17
        /*004a*/ 	.short	(.L_86 - .L_85)
.L_85:
        /*004c*/ 	.word	0x00000000
        /*0050*/ 	.short	0x0000
        /*0052*/ 	.short	0x0000
        /*0054*/ 	.byte	0x00, 0xf5, 0x21, 0x00


	//----- nvinfo : EIATTR_SPARSE_MMA_MASK
	.align		4
.L_86:
        /*0058*/ 	.byte	0x03, 0x50
        /*005a*/ 	.short	0x0000


	//----- nvinfo : EIATTR_MAXREG_COUNT
	.align		4
        /*005c*/ 	.byte	0x03, 0x1b
        /*005e*/ 	.short	0x00ff


	//----- nvinfo : EIATTR_MERCURY_ISA_VERSION
	.align		4
        /*0060*/ 	.byte	0x03, 0x5f
        /*0062*/ 	.short	0x0101


	//----- nvinfo : EIATTR_VRC_CTA_INIT_COUNT
	.align		4
        /*0064*/ 	.byte	0x02, 0x4a
	.zero		1
	.zero		1


	//----- nvinfo : EIATTR_EXIT_INSTR_OFFSETS
	.align		4
        /*0068*/ 	.byte	0x04, 0x1c
        /*006a*/ 	.short	(.L_88 - .L_87)


	//   ....[0]....
.L_87:
        /*006c*/ 	.word	0x00000050


	//   ....[1]....
        /*0070*/ 	.word	0x000008d0


	//----- nvinfo : EIATTR_CRS_STACK_SIZE
	.align		4
.L_88:
        /*0074*/ 	.byte	0x04, 0x1e
        /*0076*/ 	.short	(.L_90 - .L_89)
.L_89:
        /*0078*/ 	.word	0x00000000


	//----- nvinfo : EIATTR_CBANK_PARAM_SIZE
	.align		4
.L_90:
        /*007c*/ 	.byte	0x03, 0x19
        /*007e*/ 	.short	0x001c


	//----- nvinfo : EIATTR_PARAM_CBANK
	.align		4
        /*0080*/ 	.byte	0x04, 0x0a
        /*0082*/ 	.short	(.L_92 - .L_91)
	.align		4
.L_91:
        /*0084*/ 	.word	index@(.nv.constant0._Z32prepareInputGlobalConstantKernelIfEvPT_S1_iii)
        /*0088*/ 	.short	0x0380
        /*008a*/ 	.short	0x001c


	//----- nvinfo : EIATTR_SW_WAR
	.align		4
.L_92:
        /*008c*/ 	.byte	0x04, 0x36
        /*008e*/ 	.short	(.L_94 - .L_93)
.L_93:
        /*0090*/ 	.word	0x00000008
.L_94:


//--------------------- .nv.info._Z24prepareInputGlobalKernelIfEvPT_S0_S1_iii --------------------------
	.section	.nv.info._Z24prepareInputGlobalKernelIfEvPT_S0_S1_iii,"",@"SHT_CUDA_INFO"
	.sectionflags	@""
	.align	4


	//----- nvinfo : EIATTR_CUDA_API_VERSION
	.align		4
        /*0000*/ 	.byte	0x04, 0x37
        /*0002*/ 	.short	(.L_96 - .L_95)
.L_95:
        /*0004*/ 	.word	0x00000082


	//----- nvinfo : EIATTR_KPARAM_INFO
	.align		4
.L_96:
        /*0008*/ 	.byte	0x04, 0x17
        /*000a*/ 	.short	(.L_98 - .L_97)
.L_97:
        /*000c*/ 	.word	0x00000000
        /*0010*/ 	.short	0x0005
        /*0012*/ 	.short	0x0020
        /*0014*/ 	.byte	0x00, 0xf0, 0x11, 0x00


	//----- nvinfo : EIATTR_KPARAM_INFO
	.align		4
.L_98:
        /*0018*/ 	.byte	0x04, 0x17
        /*001a*/ 	.short	(.L_100 - .L_99)
.L_99:
        /*001c*/ 	.word	0x00000000
        /*0020*/ 	.short	0x0004
        /*0022*/ 	.short	0x001c
        /*0024*/ 	.byte	0x00, 0xf0, 0x11, 0x00


	//----- nvinfo : EIATTR_KPARAM_INFO
	.align		4
.L_100:
        /*0028*/ 	.byte	0x04, 0x17
        /*002a*/ 	.short	(.L_102 - .L_101)
.L_101:
        /*002c*/ 	.word	0x00000000
        /*0030*/ 	.short	0x0003
        /*0032*/ 	.short	0x0018
        /*0034*/ 	.byte	0x00, 0xf0, 0x11, 0x00


	//----- nvinfo : EIATTR_KPARAM_INFO
	.align		4
.L_102:
        /*0038*/ 	.byte	0x04, 0x17
        /*003a*/ 	.short	(.L_104 - .L_103)
.L_103:
        /*003c*/ 	.word	0x00000000
        /*0040*/ 	.short	0x0002
        /*0042*/ 	.short	0x0010
        /*0044*/ 	.byte	0x00, 0xf5, 0x21, 0x00


	//----- nvinfo : EIATTR_KPARAM_INFO
	.align		4
.L_104:
        /*0048*/ 	.byte	0x04, 0x17
        /*004a*/ 	.short	(.L_106 - .L_105)
.L_105:
        /*004c*/ 	.word	0x00000000
        /*0050*/ 	.short	0x0001
        /*0052*/ 	.short	0x0008
        /*0054*/ 	.byte	0x00, 0xf0, 0x11, 0x00


	//----- nvinfo : EIATTR_KPARAM_INFO
	.align		4
.L_106:
        /*0058*/ 	.byte	0x04, 0x17
        /*005a*/ 	.short	(.L_108 - .L_107)
.L_107:
        /*005c*/ 	.word	0x00000000
        /*0060*/ 	.short	0x0000
        /*0062*/ 	.short	0x0000
        /*0064*/ 	.byte	0x00, 0xf5, 0x21, 0x00


	//----- nvinfo : EIATTR_SPARSE_MMA_MASK
	.align		4
.L_108:
        /*0068*/ 	.byte	0x03, 0x50
        /*006a*/ 	.short	0x0000


	//----- nvinfo : EIATTR_MAXREG_COUNT
	.align		4
        /*006c*/ 	.byte	0x03, 0x1b
        /*006e*/ 	.short	0x00ff


	//----- nvinfo : EIATTR_MERCURY_ISA_VERSION
	.align		4
        /*0070*/ 	.byte	0x03, 0x5f
        /*0072*/ 	.short	0x0101


	//----- nvinfo : EIATTR_VRC_CTA_INIT_COUNT
	.align		4
        /*0074*/ 	.byte	0x02, 0x4a
	.zero		1
	.zero		1


	//----- nvinfo : EIATTR_EXIT_INSTR_OFFSETS
	.align		4
        /*0078*/ 	.byte	0x04, 0x1c
        /*007a*/ 	.short	(.L_110 - .L_109)


	//   ....[0]....
.L_109:
        /*007c*/ 	.word	0x00000050


	//   ....[1]....
        /*0080*/ 	.word	0x000008d0


	//----- nvinfo : EIATTR_CRS_STACK_SIZE
	.align		4
.L_110:
        /*0084*/ 	.byte	0x04, 0x1e
        /*0086*/ 	.short	(.L_112 - .L_111)
.L_111:
        /*0088*/ 	.word	0x00000000


	//----- nvinfo : EIATTR_CBANK_PARAM_SIZE
	.align		4
.L_112:
        /*008c*/ 	.byte	0x03, 0x19
        /*008e*/ 	.short	0x0024


	//----- nvinfo : EIATTR_PARAM_CBANK
	.align		4
        /*0090*/ 	.byte	0x04, 0x0a
        /*0092*/ 	.short	(.L_114 - .L_113)
	.align		4
.L_113:
        /*0094*/ 	.word	index@(.nv.constant0._Z24prepareInputGlobalKernelIfEvPT_S0_S1_iii)
        /*0098*/ 	.short	0x0380
        /*009a*/ 	.short	0x0024


	//----- nvinfo : EIATTR_SW_WAR
	.align		4
.L_114:
        /*009c*/ 	.byte	0x04, 0x36
        /*009e*/ 	.short	(.L_116 - .L_115)
.L_115:
        /*00a0*/ 	.word	0x00000008
.L_116:


//--------------------- .nv.info._Z11addMatricesIfEvPT_S1_iii --------------------------
	.section	.nv.info._Z11addMatricesIfEvPT_S1_iii,"",@"SHT_CUDA_INFO"
	.sectionflags	@""
	.align	4


	//----- nvinfo : EIATTR_CUDA_API_VERSION
	.align		4
        /*0000*/ 	.byte	0x04, 0x37
        /*0002*/ 	.short	(.L_118 - .L_117)
.L_117:
        /*0004*/ 	.word	0x00000082


	//----- nvinfo : EIATTR_KPARAM_INFO
	.align		4
.L_118:
        /*0008*/ 	.byte	0x04, 0x17
        /*000a*/ 	.short	(.L_120 - .L_119)
.L_119:
        /*000c*/ 	.word	0x00000000
        /*0010*/ 	.short	0x0004
        /*0012*/ 	.short	0x0018
        /*0014*/ 	.byte	0x00, 0xf0, 0x11, 0x00


	//----- nvinfo : EIATTR_KPARAM_INFO
	.align		4
.L_120:
        /*0018*/ 	.byte	0x04, 0x17
        /*001a*/ 	.short	(.L_122 - .L_121)
.L_121:
        /*001c*/ 	.word	0x00000000
        /*0020*/ 	.short	0x0003
        /*0022*/ 	.short	0x0014
        /*0024*/ 	.byte	0x00, 0xf0, 0x11, 0x00


	//----- nvinfo : EIATTR_KPARAM_INFO
	.align		4
.L_122:
        /*0028*/ 	.byte	0x04, 0x17
        /*002a*/ 	.short	(.L_124 - .L_123)
.L_123:
        /*002c*/ 	.word	0x00000000
        /*0030*/ 	.short	0x0002
        /*0032*/ 	.short	0x0010
        /*0034*/ 	.byte	0x00, 0xf0, 0x11, 0x00


	//----- nvinfo : EIATTR_KPARAM_INFO
	.align		4
.L_124:
        /*0038*/ 	.byte	0x04, 0x17
        /*003a*/ 	.short	(.L_126 - .L_125)
.L_125:
        /*003c*/ 	.word	0x00000000
        /*0040*/ 	.short	0x0001
        /*0042*/ 	.short	0x0008
        /*0044*/ 	.byte	0x00, 0xf5, 0x21, 0x00


	//----- nvinfo : EIATTR_KPARAM_INFO
	.align		4
.L_126:
        /*0048*/ 	.byte	0x04, 0x17
        /*004a*/ 	.short	(.L_128 - .L_127)
.L_127:
        /*004c*/ 	.word	0x00000000
        /*0050*/ 	.short	0x0000
        /*0052*/ 	.short	0x0000
        /*0054*/ 	.byte	0x00, 0xf5, 0x21, 0x00


	//----- nvinfo : EIATTR_SPARSE_MMA_MASK
	.align		4
.L_128:
        /*0058*/ 	.byte	0x03, 0x50
        /*005a*/ 	.short	0x0000


	//----- nvinfo : EIATTR_MAXREG_COUNT
	.align		4
        /*005c*/ 	.byte	0x03, 0x1b
        /*005e*/ 	.short	0x00ff


	//----- nvinfo : EIATTR_MERCURY_ISA_VERSION
	.align		4
        /*0060*/ 	.byte	0x03, 0x5f
        /*0062*/ 	.short	0x0101


	//----- nvinfo : EIATTR_VRC_CTA_INIT_COUNT
	.align		4
        /*0064*/ 	.byte	0x02, 0x4a
	.zero		1
	.zero		1


	//----- nvinfo : EIATTR_EXIT_INSTR_OFFSETS
	.align		4
        /*0068*/ 	.byte	0x04, 0x1c
        /*006a*/ 	.short	(.L_130 - .L_129)


	//   ....[0]....
.L_129:
        /*006c*/ 	.word	0x000000a0


	//   ....[1]....
        /*0070*/ 	.word	0x00000a10


	//----- nvinfo : EIATTR_CRS_STACK_SIZE
	.align		4
.L_130:
        /*0074*/ 	.byte	0x04, 0x1e
        /*0076*/ 	.short	(.L_132 - .L_131)
.L_131:
        /*0078*/ 	.word	0x00000000


	//----- nvinfo : EIATTR_CBANK_PARAM_SIZE
	.align		4
.L_132:
        /*007c*/ 	.byte	0x03, 0x19
        /*007e*/ 	.short	0x001c


	//----- nvinfo : EIATTR_PARAM_CBANK
	.align		4
        /*0080*/ 	.byte	0x04, 0x0a
        /*0082*/ 	.short	(.L_134 - .L_133)
	.align		4
.L_133:
        /*0084*/ 	.word	index@(.nv.constant0._Z11addMatricesIfEvPT_S1_iii)
        /*0088*/ 	.short	0x0380
        /*008a*/ 	.short	0x001c


	//----- nvinfo : EIATTR_SW_WAR
	.align		4
.L_134:
        /*008c*/ 	.byte	0x04, 0x36
        /*008e*/ 	.short	(.L_136 - .L_135)
.L_135:
        /*0090*/ 	.word	0x00000008
.L_136:


//--------------------- .nv.callgraph             --------------------------
	.section	.nv.callgraph,"",@"SHT_CUDA_CALLGRAPH"
	.align	4
	.sectionentsize	8
	.align		4
        /*0000*/ 	.word	0x00000000
	.align		4
        /*0004*/ 	.word	0xffffffff
	.align		4
        /*0008*/ 	.word	0x00000000
	.align		4
        /*000c*/ 	.word	0xfffffffe
	.align		4
        /*0010*/ 	.word	0x00000000
	.align		4
        /*0014*/ 	.word	0xfffffffd
	.align		4
        /*0018*/ 	.word	0x00000000
	.align		4
        /*001c*/ 	.word	0xfffffffc


//--------------------- .nv.constant3             --------------------------
	.section	.nv.constant3,"a",@progbits
	.align	4
.nv.constant3:
	.type		_Z14deviceMaskDataIfE,@object
	.size		_Z14deviceMaskDataIfE,(.L_0 - _Z14deviceMaskDataIfE)
_Z14deviceMaskDataIfE:
	.zero		36
.L_0:


//--------------------- .text._Z32prepareInputSharedConstantKernelIfEvPT_S1_iii --------------------------
	.section	.text._Z32prepareInputSharedConstantKernelIfEvPT_S1_iii,"ax",@progbits
	.align	128
        .global         _Z32prepareInputSharedConstantKernelIfEvPT_S1_iii
        .type           _Z32prepareInputSharedConstantKernelIfEvPT_S1_iii,@function
        .size           _Z32prepareInputSharedConstantKernelIfEvPT_S1_iii,(.L_x_57 - _Z32prepareInputSharedConstantKernelIfEvPT_S1_iii)
        .other          _Z32prepareInputSharedConstantKernelIfEvPT_S1_iii,@"STO_CUDA_ENTRY STV_DEFAULT"
_Z32prepareInputSharedConstantKernelIfEvPT_S1_iii:
.text._Z32prepareInputSharedConstantKernelIfEvPT_S1_iii:
[----:B------:R-:W-:Y:S08]  /*0000*/  LDC R1, c[0x0][0x37c] ;  /* 0x0000df00ff017b82 */ /* 0x000ff00000000800 */
[----:B------:R-:W0:Y:S02]  /*0010*/  LDC R9, c[0x0][0x390] ;  /* 0x0000e400ff097b82 */ /* 0x000e240000000800 */
[----:B0-----:R-:W-:-:S13]  /*0020*/  ISETP.GE.AND P0, PT, R9, 0x1, PT ;  /* 0x000000010900780c */ /* 0x001fda0003f06270 */
[----:B------:R-:W-:Y:S05]  /*0030*/  @!P0 EXIT ;  /* 0x000000000000894d */ /* 0x000fea0003800000 */
[----:B------:R-:W0:Y:S01]  /*0040*/  S2R R8, SR_TID.Y ;  /* 0x0000000000087919 */ /* 0x000e220000002200 */
[----:B------:R-:W1:Y:S01]  /*0050*/  LDCU UR6, c[0x0][0x398] ;  /* 0x00007300ff0677ac */ /* 0x000e620008000800 */
[----:B------:R-:W-:Y:S01]  /*0060*/  MOV R2, 0x400 ;  /* 0x0000040000027802 */ /* 0x000fe20000000f00 */
[----:B------:R-:W0:Y:S01]  /*0070*/  S2R R11, SR_TID.X ;  /* 0x00000000000b7919 */ /* 0x000e220000002100 */
[----:B------:R-:W2:Y:S01]  /*0080*/  LDCU UR7, c[0x0][0x394] ;  /* 0x00007280ff0777ac */ /* 0x000ea20008000800 */
[----:B------:R-:W-:Y:S01]  /*0090*/  ISETP.NE.AND P3, PT, R9, 0x1, PT ;  /* 0x000000010900780c */ /* 0x000fe20003f65270 */
[----:B------:R-:W3:Y:S01]  /*00a0*/  S2R R14, SR_CTAID.Y ;  /* 0x00000000000e7919 */ /* 0x000ee20000002600 */
[----:B------:R-:W4:Y:S01]  /*00b0*/  LDCU.64 UR4, c[0x0][0x358] ;  /* 0x00006b00ff0477ac */ /* 0x000f220008000a00 */
[----:B------:R-:W5:Y:S01]  /*00c0*/  S2R R12, SR_CTAID.X ;  /* 0x00000000000c7919 */ /* 0x000f620000002500 */
[----:B------:R-:W2:Y:S01]  /*00d0*/  S2R R7, SR_CgaCtaId ;  /* 0x0000000000077919 */ /* 0x000ea20000008800 */
[----:B0-----:R-:W-:-:S02]  /*00e0*/  LEA R0, R8, R11, 0x6 ;  /* 0x0000000b08007211 */ /* 0x001fc400078e30ff */
[----:B---3--:R-:W-:-:S03]  /*00f0*/  LEA R4, R14, R8, 0x6 ;  /* 0x000000080e047211 */ /* 0x008fc600078e30ff */
[C---:B------:R-:W-:Y:S01]  /*0100*/  IMAD.HI.U32 R3, R0.reuse, 0x3e0f83f, RZ ;  /* 0x03e0f83f00037827 */ /* 0x040fe200078e00ff */
[----:B------:R-:W-:Y:S02]  /*0110*/  IADD3 R10, PT, PT, R0, 0x1000, RZ ;  /* 0x00001000000a7810 */ /* 0x000fe40007ffe0ff */
[----:B-----5:R-:W-:Y:S02]  /*0120*/  LEA R5, R12, R11, 0x6 ;  /* 0x0000000b0c057211 */ /* 0x020fe400078e30ff */
[----:B-1----:R-:W-:Y:S01]  /*0130*/  ISETP.GE.AND P0, PT, R4, UR6, PT ;  /* 0x0000000604007c0c */ /* 0x002fe2000bf06270 */
[----:B------:R-:W-:Y:S01]  /*0140*/  IMAD.HI.U32 R13, R10, 0x3e0f83f, RZ ;  /* 0x03e0f83f0a0d7827 */ /* 0x000fe200078e00ff */
[----:B--2---:R-:W-:Y:S02]  /*0150*/  LEA R6, R7, R2, 0x18 ;  /* 0x0000000207067211 */ /* 0x004fe400078ec0ff */
[----:B------:R-:W-:Y:S01]  /*0160*/  ISETP.LT.AND P0, PT, R5, UR7, !P0 ;  /* 0x0000000705007c0c */ /* 0x000fe2000c701270 */
[----:B------:R-:W-:Y:S01]  /*0170*/  IMAD R18, R4, UR7, R5 ;  /* 0x0000000704127c24 */ /* 0x000fe2000f8e0205 */
[----:B------:R-:W-:Y:S01]  /*0180*/  LEA R5, R14, R3, 0x6 ;  /* 0x000000030e057211 */ /* 0x000fe200078e30ff */
[----:B------:R-:W-:-:S02]  /*0190*/  IMAD R4, R3, -0x42, R0 ;  /* 0xffffffbe03047824 */ /* 0x000fc400078e0200 */
[----:B------:R-:W-:Y:S01]  /*01a0*/  IMAD R7, R3, 0x108, R6 ;  /* 0x0000010803077824 */ /* 0x000fe200078e0206 */
[----:B------:R-:W-:Y:S01]  /*01b0*/  LEA R3, R12, 0xffffffff, 0x6 ;  /* 0xffffffff0c037811 */ /* 0x000fe200078e30ff */
[----:B------:R-:W-:Y:S01]  /*01c0*/  IMAD R10, R13, -0x42, R10 ;  /* 0xffffffbe0d0a7824 */ /* 0x000fe200078e020a */
[----:B------:R-:W-:Y:S01]  /*01d0*/  ISETP.GT.AND P1, PT, R5, UR6, PT ;  /* 0x0000000605007c0c */ /* 0x000fe2000bf24270 */
[----:B------:R-:W-:Y:S01]  /*01e0*/  IMAD R17, R13, 0x108, R6 ;  /* 0x000001080d117824 */ /* 0x000fe200078e0206 */
[C---:B------:R-:W-:Y:S01]  /*01f0*/  LEA R2, R4.reuse, R7, 0x2 ;  /* 0x0000000704027211 */ /* 0x040fe200078e10ff */
[----:B------:R-:W-:Y:S01]  /*0200*/  IMAD.IADD R4, R4, 0x1, R3 ;  /* 0x0000000104047824 */ /* 0x000fe200078e0203 */
[----:B------:R-:W-:Y:S02]  /*0210*/  IADD3 R15, PT, PT, R3, R10, RZ ;  /* 0x0000000a030f7210 */ /* 0x000fe40007ffe0ff */
[----:B------:R-:W-:Y:S02]  /*0220*/  ISETP.NE.AND P1, PT, R5, RZ, !P1 ;  /* 0x000000ff0500720c */ /* 0x000fe40004f25270 */
[----:B------:R-:W-:-:S02]  /*0230*/  ISETP.GE.AND P2, PT, R15, UR7, PT ;  /* 0x000000070f007c0c */ /* 0x000fc4000bf46270 */
[----:B------:R-:W-:Y:S02]  /*0240*/  LEA R7, R14, R13, 0x6 ;  /* 0x0000000d0e077211 */ /* 0x000fe400078e30ff */
[----:B------:R-:W-:Y:S02]  /*0250*/  IADD3 R5, PT, PT, R5, -0x1, RZ ;  /* 0xffffffff05057810 */ /* 0x000fe40007ffe0ff */
[----:B------:R-:W-:Y:S02]  /*0260*/  ISETP.GT.AND P1, PT, R4, -0x1, P1 ;  /* 0xffffffff0400780c */ /* 0x000fe40000f24270 */
[----:B------:R-:W-:Y:S01]  /*0270*/  ISETP.GT.AND P2, PT, R15, -0x1, !P2 ;  /* 0xffffffff0f00780c */ /* 0x000fe20005744270 */
[----:B------:R-:W-:Y:S01]  /*0280*/  IMAD R14, R5, UR7, R4 ;  /* 0x00000007050e7c24 */ /* 0x000fe2000f8e0204 */
[C---:B------:R-:W-:Y:S01]  /*0290*/  IADD3 R16, PT, PT, R7.reuse, -0x1, RZ ;  /* 0xffffffff07107810 */ /* 0x040fe20007ffe0ff */
[----:B------:R-:W-:Y:S01]  /*02a0*/  IMAD R5, R18, R9, RZ ;  /* 0x0000000912057224 */ /* 0x000fe200078e02ff */
[----:B------:R-:W-:Y:S01]  /*02b0*/  ISETP.LT.AND P1, PT, R4, UR7, P1 ;  /* 0x0000000704007c0c */ /* 0x000fe20008f21270 */
[----:B------:R-:W-:Y:S01]  /*02c0*/  IMAD R4, R8, 0x108, R6 ;  /* 0x0000010808047824 */ /* 0x000fe200078e0206 */
[----:B------:R-:W-:Y:S01]  /*02d0*/  ISETP.LE.AND P2, PT, R7, UR6, P2 ;  /* 0x0000000607007c0c */ /* 0x000fe20009743270 */
[----:B------:R-:W-:Y:S01]  /*02e0*/  IMAD R7, R16, UR7, R15 ;  /* 0x0000000710077c24 */ /* 0x000fe2000f8e020f */
[----:B------:R-:W-:Y:S01]  /*02f0*/  LEA R3, R10, R17, 0x2 ;  /* 0x000000110a037211 */ /* 0x000fe200078e10ff */
[----:B------:R-:W-:Y:S01]  /*0300*/  IMAD.MOV.U32 R10, RZ, RZ, RZ ;  /* 0x000000ffff0a7224 */ /* 0x000fe200078e00ff */
[----:B------:R-:W-:Y:S01]  /*0310*/  LEA R4, R11, R4, 0x2 ;  /* 0x000000040b047211 */ /* 0x000fe200078e10ff */
[----:B------:R-:W-:Y:S01]  /*0320*/  IMAD R6, R14, R9, RZ ;  /* 0x000000090e067224 */ /* 0x000fe200078e02ff */
[----:B----4-:R-:W-:Y:S07]  /*0330*/  @!P3 BRA `(.L_x_0) ;  /* 0x0000000400b8b947 */ /* 0x010fee0003800000 */
[----:B------:R-:W-:Y:S01]  /*0340*/  IMAD R17, R16, UR7, R11 ;  /* 0x0000000710117c24 */ /* 0x000fe2000f8e020b */
[----:B------:R-:W0:Y:S01]  /*0350*/  LDC.64 R14, c[0x0][0x380] ;  /* 0x0000e000ff0e7b82 */ /* 0x000e220000000a00 */
[----:B------:R-:W-:Y:S01]  /*0360*/  MOV R21, R6 ;  /* 0x0000000600157202 */ /* 0x000fe20000000f00 */
[----:B------:R-:W1:Y:S01]  /*0370*/  LDCU UR6, c[0x3][0x20] ;  /* 0x00c00400ff0677ac */ /* 0x000e620008000800 */
[----:B------:R-:W-:Y:S02]  /*0380*/  MOV R23, R5 ;  /* 0x0000000500177202 */ /* 0x000fe40000000f00 */
[----:B------:R-:W-:Y:S01]  /*0390*/  LEA R17, R8, R17, 0x6 ;  /* 0x0000001108117211 */ /* 0x000fe200078e30ff */
[----:B------:R-:W2:Y:S02]  /*03a0*/  LDCU.128 UR8, c[0x3][URZ] ;  /* 0x00c00000ff0877ac */ /* 0x000ea40008000c00 */
[----:B------:R-:W3:Y:S01]  /*03b0*/  LDC.64 R10, c[0x0][0x388] ;  /* 0x0000e200ff0a7b82 */ /* 0x000ee20000000a00 */
[----:B------:R-:W-:Y:S01]  /*03c0*/  LEA R12, R12, R17, 0x6 ;  /* 0x000000110c0c7211 */ /* 0x000fe200078e30ff */
[----:B------:R-:W4:Y:S04]  /*03d0*/  LDCU.128 UR12, c[0x3][0x10] ;  /* 0x00c00200ff0c77ac */ /* 0x000f280008000c00 */
[----:B------:R-:W-:-:S02]  /*03e0*/  IMAD R12, R13, -0x42, R12 ;  /* 0xffffffbe0d0c7824 */ /* 0x000fc400078e020c */
[----:B------:R-:W1:Y:S03]  /*03f0*/  LDC.64 R16, c[0x0][0x380] ;  /* 0x0000e000ff107b82 */ /* 0x000e660000000a00 */
[----:B------:R-:W-:-:S05]  /*0400*/  IADD3 R12, PT, PT, R12, 0xfff, RZ ;  /* 0x00000fff0c0c7810 */ /* 0x000fca0007ffe0ff */
[----:B------:R-:W-:Y:S01]  /*0410*/  IMAD R8, R12, R9, RZ ;  /* 0x000000090c087224 */ /* 0x000fe200078e02ff */
[----:B------:R-:W-:Y:S01]  /*0420*/  LOP3.LUT R9, R9, 0x7ffffffe, RZ, 0xc0, !PT ;  /* 0x7ffffffe09097812 */ /* 0x000fe200078ec0ff */
[----:B0-----:R-:W-:-:S03]  /*0430*/  IMAD.WIDE R12, R6, 0x4, R14 ;  /* 0x00000004060c7825 */ /* 0x001fc600078e020e */
[----:B------:R-:W-:Y:S01]  /*0440*/  IADD3 R20, PT, PT, -R9, RZ, RZ ;  /* 0x000000ff09147210 */ /* 0x000fe20007ffe1ff */
[----:B------:R-:W-:Y:S01]  /*0450*/  IMAD.WIDE R14, R8, 0x4, R14 ;  /* 0x00000004080e7825 */ /* 0x000fe200078e020e */
[----:B------:R-:W-:-:S03]  /*0460*/  IADD3 R12, P5, PT, R12, 0x4, RZ ;  /* 0x000000040c0c7810 */ /* 0x000fc60007fbe0ff */
[----:B---3--:R-:W-:Y:S01]  /*0470*/  IMAD.WIDE R10, R5, 0x4, R10 ;  /* 0x00000004050a7825 */ /* 0x008fe200078e020a */
[----:B------:R-:W-:-:S03]  /*0480*/  IADD3 R14, P4, PT, R14, 0x4, RZ ;  /* 0x000000040e0e7810 */ /* 0x000fc60007f9e0ff */
[----:B------:R-:W-:Y:S01]  /*0490*/  IMAD.X R13, RZ, RZ, R13, P5 ;  /* 0x000000ffff0d7224 */ /* 0x000fe200028e060d */
[----:B------:R-:W-:Y:S02]  /*04a0*/  IADD3 R10, P3, PT, R10, 0x4, RZ ;  /* 0x000000040a0a7810 */ /* 0x000fe40007f7e0ff */
[----:B------:R-:W-:Y:S02]  /*04b0*/  IADD3.X R15, PT, PT, RZ, R15, RZ, P4, !PT ;  /* 0x0000000fff0f7210 */ /* 0x000fe400027fe4ff */
[----:B-12-4-:R-:W-:-:S09]  /*04c0*/  IADD3.X R11, PT, PT, RZ, R11, RZ, P3, !PT ;  /* 0x0000000bff0b7210 */ /* 0x016fd20001ffe4ff */
.L_x_8:
[----:B------:R-:W0:Y:S01]  /*04d0*/  @P1 LDC.64 R18, c[0x0][0x380] ;  /* 0x0000e000ff121b82 */ /* 0x000e220000000a00 */
[----:B------:R-:W-:Y:S02]  /*04e0*/  HFMA2 R25, -RZ, RZ, 0, 0 ;  /* 0x00000000ff197431 */ /* 0x000fe400000001ff */
[----:B0-----:R-:W-:-:S05]  /*04f0*/  @P1 IMAD.WIDE R18, R21, 0x4, R18 ;  /* 0x0000000415121825 */ /* 0x001fca00078e0212 */
[----:B------:R-:W2:Y:S01]  /*0500*/  @P1 LDG.E R25, desc[UR4][R18.64] ;  /* 0x0000000412191981 */ /* 0x000ea2000c1e1900 */
[----:B------:R-:W-:Y:S01]  /*0510*/  ISETP.GT.U32.AND P3, PT, R0, 0x103, PT ;  /* 0x000001030000780c */ /* 0x000fe20003f64070 */
[----:B------:R-:W-:Y:S02]  /*0520*/  BSSY.RECONVERGENT B0, `(.L_x_1) ;  /* 0x0000009000007945 */ /* 0x000fe40003800200 */
[----:B--2---:R0:W-:Y:S10]  /*0530*/  STS [R2], R25 ;  /* 0x0000001902007388 */ /* 0x0041f40000000800 */
[----:B---3--:R-:W-:Y:S05]  /*0540*/  @P3 BRA `(.L_x_2) ;  /* 0x0000000000183947 */ /* 0x008fea0003800000 */
[----:B------:R-:W-:Y:S05]  /*0550*/  @!P2 BRA `(.L_x_3) ;  /* 0x000000000010a947 */ /* 0x000fea0003800000 */
[----:B------:R-:W-:-:S06]  /*0560*/  IMAD.WIDE R18, R8, 0x4, R16 ;  /* 0x0000000408127825 */ /* 0x000fcc00078e0210 */
[----:B------:R-:W2:Y:S04]  /*0570*/  LDG.E R18, desc[UR4][R18.64] ;  /* 0x0000000412127981 */ /* 0x000ea8000c1e1900 */
[----:B--2---:R2:W-:Y:S01]  /*0580*/  STS [R3], R18 ;  /* 0x0000001203007388 */ /* 0x0045e20000000800 */
[----:B------:R-:W-:Y:S05]  /*0590*/  BRA `(.L_x_2) ;  /* 0x0000000000047947 */ /* 0x000fea0003800000 */
.L_x_3:
[----:B------:R1:W-:Y:S02]  /*05a0*/  STS [R3], RZ ;  /* 0x000000ff03007388 */ /* 0x0003e40000000800 */
.L_x_2:
[----:B------:R-:W-:Y:S05]  /*05b0*/  BSYNC.RECONVERGENT B0 ;  /* 0x0000000000007941 */ /* 0x000fea0003800200 */
.L_x_1:
[----:B------:R-:W-:Y:S06]  /*05c0*/  BAR.SYNC.DEFER_BLOCKING 0x0 ;  /* 0x0000000000007b1d */ /* 0x000fec0000010000 */
[----:B------:R-:W-:Y:S01]  /*05d0*/  BSSY.RECONVERGENT B0, `(.L_x_4) ;  /* 0x000001a000007945 */ /* 0x000fe20003800200 */
[----:B--2---:R-:W2:Y:S04]  /*05e0*/  LDS R18, [R4] ;  /* 0x0000000004127984 */ /* 0x004ea80000000800 */
[----:B0-----:R-:W0:Y:S04]  /*05f0*/  LDS R25, [R4+0x4] ;  /* 0x0000040004197984 */ /* 0x001e280000000800 */
[----:B------:R-:W3:Y:S04]  /*0600*/  LDS R27, [R4+0x8] ;  /* 0x00000800041b7984 */ /* 0x000ee80000000800 */
[----:B------:R-:W4:Y:S04]  /*0610*/  LDS R24, [R4+0x108] ;  /* 0x0001080004187984 */ /* 0x000f280000000800 */
[----:B------:R-:W5:Y:S04]  /*0620*/  LDS R19, [R4+0x10c] ;  /* 0x00010c0004137984 */ /* 0x000f680000000800 */
[----:B------:R-:W1:Y:S04]  /*0630*/  LDS R22, [R4+0x110] ;  /* 0x0001100004167984 */ /* 0x000e680000000800 */
[----:B------:R-:W-:Y:S01]  /*0640*/  LDS R26, [R4+0x214] ;  /* 0x00021400041a7984 */ /* 0x000fe20000000800 */
[----:B--2---:R-:W-:-:S04]  /*0650*/  FFMA R18, R18, UR8, RZ ;  /* 0x0000000812127c23 */ /* 0x004fc800080000ff */
[----:B0-----:R-:W-:Y:S02]  /*0660*/  FFMA R18, R25, UR9, R18 ;  /* 0x0000000919127c23 */ /* 0x001fe40008000012 */
[----:B------:R-:W0:Y:S02]  /*0670*/  LDS R25, [R4+0x210] ;  /* 0x0002100004197984 */ /* 0x000e240000000800 */
[----:B---3--:R-:W-:-:S04]  /*0680*/  FFMA R27, R27, UR10, R18 ;  /* 0x0000000a1b1b7c23 */ /* 0x008fc80008000012 */
[----:B----4-:R-:W-:Y:S01]  /*0690*/  FFMA R18, R24, UR11, R27 ;  /* 0x0000000b18127c23 */ /* 0x010fe2000800001b */
[----:B------:R-:W-:Y:S01]  /*06a0*/  IMAD.MOV.U32 R27, RZ, RZ, RZ ;  /* 0x000000ffff1b7224 */ /* 0x000fe200078e00ff */
[----:B------:R-:W2:Y:S02]  /*06b0*/  LDS R24, [R4+0x218] ;  /* 0x0002180004187984 */ /* 0x000ea40000000800 */
[----:B-----5:R-:W-:-:S04]  /*06c0*/  FFMA R19, R19, UR12, R18 ;  /* 0x0000000c13137c23 */ /* 0x020fc80008000012 */
[----:B-1----:R-:W-:Y:S02]  /*06d0*/  FFMA R22, R22, UR13, R19 ;  /* 0x0000000d16167c23 */ /* 0x002fe40008000013 */
[----:B------:R-:W1:Y:S02]  /*06e0*/  @P0 LDC.64 R18, c[0x0][0x388] ;  /* 0x0000e200ff120b82 */ /* 0x000e640000000a00 */
[----:B0-----:R-:W-:Y:S01]  /*06f0*/  FFMA R25, R25, UR14, R22 ;  /* 0x0000000e19197c23 */ /* 0x001fe20008000016 */
[----:B-1----:R-:W-:-:S04]  /*0700*/  @P0 IMAD.WIDE R18, R23, 0x4, R18 ;  /* 0x0000000417120825 */ /* 0x002fc800078e0212 */
[----:B------:R-:W-:-:S04]  /*0710*/  FFMA R25, R26, UR15, R25 ;  /* 0x0000000f1a197c23 */ /* 0x000fc80008000019 */
[----:B--2---:R-:W-:-:S05]  /*0720*/  FFMA R25, R24, UR6, R25 ;  /* 0x0000000618197c23 */ /* 0x004fca0008000019 */
[----:B------:R0:W-:Y:S01]  /*0730*/  @P0 STG.E desc[UR4][R18.64], R25 ;  /* 0x0000001912000986 */ /* 0x0001e2000c101904 */
[----:B------:R-:W-:Y:S06]  /*0740*/  BAR.SYNC.DEFER_BLOCKING 0x0 ;  /* 0x0000000000007b1d */ /* 0x000fec0000010000 */
[----:B------:R-:W-:Y:S05]  /*0750*/  @!P1 BRA `(.L_x_5) ;  /* 0x0000000000049947 */ /* 0x000fea0003800000 */
[----:B------:R1:W5:Y:S02]  /*0760*/  LDG.E R27, desc[UR4][R12.64] ;  /* 0x000000040c1b7981 */ /* 0x000364000c1e1900 */
.L_x_5:
[----:B------:R-:W-:Y:S05]  /*0770*/  BSYNC.RECONVERGENT B0 ;  /* 0x0000000000007941 */ /* 0x000fea0003800200 */
.L_x_4:
[----:B-----5:R2:W-:Y:S01]  /*0780*/  STS [R2], R27 ;  /* 0x0000001b02007388 */ /* 0x0205e20000000800 */
[----:B------:R-:W-:Y:S04]  /*0790*/  BSSY.RECONVERGENT B0, `(.L_x_6) ;  /* 0x0000006000007945 */ /* 0x000fe80003800200 */
[----:B------:R-:W-:Y:S05]  /*07a0*/  @P3 BRA `(.L_x_7) ;  /* 0x0000000000103947 */ /* 0x000fea0003800000 */
[----:B------:R3:W-:Y:S01]  /*07b0*/  @!P2 STS [R3], RZ ;  /* 0x000000ff0300a388 */ /* 0x0007e20000000800 */
[----:B------:R-:W-:Y:S05]  /*07c0*/  @!P2 BRA `(.L_x_7) ;  /* 0x000000000008a947 */ /* 0x000fea0003800000 */
[----:B0-----:R-:W4:Y:S04]  /*07d0*/  LDG.E R18, desc[UR4][R14.64] ;  /* 0x000000040e127981 */ /* 0x001f28000c1e1900 */
[----:B----4-:R4:W-:Y:S02]  /*07e0*/  STS [R3], R18 ;  /* 0x0000001203007388 */ /* 0x0109e40000000800 */
.L_x_7:
[----:B------:R-:W-:Y:S05]  /*07f0*/  BSYNC.RECONVERGENT B0 ;  /* 0x0000000000007941 */ /* 0x000fea0003800200 */
.L_x_6:
[----:B------:R-:W-:Y:S01]  /*0800*/  BAR.SYNC.DEFER_BLOCKING 0x0 ;  /* 0x0000000000007b1d */ /* 0x000fe20000010000 */
[----:B------:R-:W-:Y:S02]  /*0810*/  IADD3 R20, PT, PT, R20, 0x2, RZ ;  /* 0x0000000214147810 */ /* 0x000fe40007ffe0ff */
[----:B-1----:R-:W-:Y:S02]  /*0820*/  IADD3 R12, P6, PT, R12, 0x8, RZ ;  /* 0x000000080c0c7810 */ /* 0x002fe40007fde0ff */
[----:B------:R-:W-:Y:S02]  /*0830*/  ISETP.NE.AND P3, PT, R20, RZ, PT ;  /* 0x000000ff1400720c */ /* 0x000fe40003f65270 */
[----:B------:R-:W-:Y:S01]  /*0840*/  IADD3 R14, P5, PT, R14, 0x8, RZ ;  /* 0x000000080e0e7810 */ /* 0x000fe20007fbe0ff */
[----:B------:R-:W-:Y:S01]  /*0850*/  IMAD.X R13, RZ, RZ, R13, P6 ;  /* 0x000000ffff0d7224 */ /* 0x000fe200030e060d */
[----:B------:R-:W-:Y:S02]  /*0860*/  IADD3 R23, PT, PT, R23, 0x2, RZ ;  /* 0x0000000217177810 */ /* 0x000fe40007ffe0ff */
[----:B------:R-:W-:-:S02]  /*0870*/  IADD3 R8, PT, PT, R8, 0x2, RZ ;  /* 0x0000000208087810 */ /* 0x000fc40007ffe0ff */
[----:B------:R-:W-:Y:S02]  /*0880*/  IADD3 R21, PT, PT, R21, 0x2, RZ ;  /* 0x0000000215157810 */ /* 0x000fe40007ffe0ff */
[----:B------:R-:W-:Y:S01]  /*0890*/  IADD3.X R15, PT, PT, RZ, R15, RZ, P5, !PT ;  /* 0x0000000fff0f7210 */ /* 0x000fe20002ffe4ff */
[----:B0---4-:R-:W0:Y:S04]  /*08a0*/  LDS R18, [R4] ;  /* 0x0000000004127984 */ /* 0x011e280000000800 */
[----:B------:R-:W1:Y:S04]  /*08b0*/  LDS R25, [R4+0x4] ;  /* 0x0000040004197984 */ /* 0x000e680000000800 */
[----:B------:R-:W2:Y:S04]  /*08c0*/  LDS R26, [R4+0x8] ;  /* 0x00000800041a7984 */ /* 0x000ea80000000800 */
[----:B------:R-:W4:Y:S04]  /*08d0*/  LDS R22, [R4+0x108] ;  /* 0x0001080004167984 */ /* 0x000f280000000800 */
[----:B------:R-:W5:Y:S01]  /*08e0*/  LDS R19, [R4+0x10c] ;  /* 0x00010c0004137984 */ /* 0x000f620000000800 */
[----:B0-----:R-:W-:-:S03]  /*08f0*/  FFMA R24, R18, UR8, RZ ;  /* 0x0000000812187c23 */ /* 0x001fc600080000ff */
[----:B------:R-:W0:Y:S01]  /*0900*/  LDS R18, [R4+0x110] ;  /* 0x0001100004127984 */ /* 0x000e220000000800 */
[----:B-1----:R-:W-:-:S03]  /*0910*/  FFMA R25, R25, UR9, R24 ;  /* 0x0000000919197c23 */ /* 0x002fc60008000018 */
[----:B------:R-:W1:Y:S01]  /*0920*/  LDS R24, [R4+0x210] ;  /* 0x0002100004187984 */ /* 0x000e620000000800 */
[----:B--2---:R-:W-:-:S03]  /*0930*/  FFMA R27, R26, UR10, R25 ;  /* 0x0000000a1a1b7c23 */ /* 0x004fc60008000019 */
[----:B------:R-:W2:Y:S01]  /*0940*/  LDS R25, [R4+0x214] ;  /* 0x0002140004197984 */ /* 0x000ea20000000800 */
[----:B----4-:R-:W-:-:S03]  /*0950*/  FFMA R26, R22, UR11, R27 ;  /* 0x0000000b161a7c23 */ /* 0x010fc6000800001b */
[----:B------:R-:W4:Y:S01]  /*0960*/  LDS R22, [R4+0x218] ;  /* 0x0002180004167984 */ /* 0x000f220000000800 */
[----:B-----5:R-:W-:-:S04]  /*0970*/  FFMA R19, R19, UR12, R26 ;  /* 0x0000000c13137c23 */ /* 0x020fc8000800001a */
[----:B0-----:R-:W-:-:S04]  /*0980*/  FFMA R19, R18, UR13, R19 ;  /* 0x0000000d12137c23 */ /* 0x001fc80008000013 */
[----:B-1----:R-:W-:-:S04]  /*0990*/  FFMA R24, R24, UR14, R19 ;  /* 0x0000000e18187c23 */ /* 0x002fc80008000013 */
[----:B--2---:R-:W-:-:S04]  /*09a0*/  FFMA R25, R25, UR15, R24 ;  /* 0x0000000f19197c23 */ /* 0x004fc80008000018 */
[----:B----4-:R-:W-:-:S05]  /*09b0*/  FFMA R25, R22, UR6, R25 ;  /* 0x0000000616197c23 */ /* 0x010fca0008000019 */
[----:B------:R0:W-:Y:S01]  /*09c0*/  @P0 STG.E desc[UR4][R10.64], R25 ;  /* 0x000000190a000986 */ /* 0x0001e2000c101904 */
[----:B------:R-:W-:Y:S01]  /*09d0*/  BAR.SYNC.DEFER_BLOCKING 0x0 ;  /* 0x0000000000007b1d */ /* 0x000fe20000010000 */
[----:B0-----:R-:W-:-:S04]  /*09e0*/  IADD3 R10, P4, PT, R10, 0x8, RZ ;  /* 0x000000080a0a7810 */ /* 0x001fc80007f9e0ff */
[----:B------:R-:W-:Y:S01]  /*09f0*/  IADD3.X R11, PT, PT, RZ, R11, RZ, P4, !PT ;  /* 0x0000000bff0b7210 */ /* 0x000fe200027fe4ff */
[----:B------:R-:W-:Y:S08]  /*0a00*/  @P3 BRA `(.L_x_8) ;  /* 0xfffffff800b03947 */ /* 0x000ff0000383ffff */
[----:B------:R-:W-:-:S07]  /*0a10*/  MOV R10, R9 ;  /* 0x00000009000a7202 */ /* 0x000fce0000000f00 */
.L_x_0:
[----:B------:R-:W0:Y:S02]  /*0a20*/  LDC R12, c[0x0][0x390] ;  /* 0x0000e400ff0c7b82 */ /* 0x000e240000000800 */
[----:B0-----:R-:W-:-:S04]  /*0a30*/  LOP3.LUT R8, R12, 0x1, RZ, 0xc0, !PT ;  /* 0x000000010c087812 */ /* 0x001fc800078ec0ff */
[----:B------:R-:W-:-:S13]  /*0a40*/  ISETP.NE.U32.AND P3, PT, R8, 0x1, PT ;  /* 0x000000010800780c */ /* 0x000fda0003f65070 */
[----:B------:R-:W-:Y:S05]  /*0a50*/  @P3 EXIT ;  /* 0x000000000000394d */ /* 0x000fea0003800000 */
[----:B------:R-:W-:Y:S01]  /*0a60*/  BSSY.RECONVERGENT B0, `(.L_x_9) ;  /* 0x0000008000007945 */ /* 0x000fe20003800200 */
[----:B------:R-:W-:Y:S01]  /*0a70*/  HFMA2 R9, -RZ, RZ, 0, 0 ;  /* 0x00000000ff097431 */ /* 0x000fe200000001ff */
[----:B------:R-:W-:Y:S02]  /*0a80*/  ISETP.GT.U32.AND P3, PT, R0, 0x103, PT ;  /* 0x000001030000780c */ /* 0x000fe40003f64070 */
[----:B------:R-:W-:Y:S11]  /*0a90*/  @!P1 BRA `(.L_x_10) ;  /* 0x0000000000109947 */ /* 0x000ff60003800000 */
[----:B------:R-:W0:Y:S01]  /*0aa0*/  LDC.64 R8, c[0x0][0x380] ;  /* 0x0000e000ff087b82 */ /* 0x000e220000000a00 */
[----:B------:R-:W-:-:S05]  /*0ab0*/  IADD3 R11, PT, PT, R6, R10, RZ ;  /* 0x0000000a060b7210 */ /* 0x000fca0007ffe0ff */
[----:B0-----:R-:W-:-:S06]  /*0ac0*/  IMAD.WIDE R8, R11, 0x4, R8 ;  /* 0x000000040b087825 */ /* 0x001fcc00078e0208 */
[----:B------:R0:W5:Y:S02]  /*0ad0*/  LDG.E R9, desc[UR4][R8.64] ;  /* 0x0000000408097981 */ /* 0x000164000c1e1900 */
.L_x_10:
[----:B------:R-:W-:Y:S05]  /*0ae0*/  BSYNC.RECONVERGENT B0 ;  /* 0x0000000000007941 */ /* 0x000fea0003800200 */
.L_x_9:
[----:B-----5:R1:W-:Y:S01]  /*0af0*/  STS [R2], R9 ;  /* 0x0000000902007388 */ /* 0x0203e20000000800 */
[----:B------:R-:W-:Y:S04]  /*0b00*/  BSSY.RECONVERGENT B0, `(.L_x_11) ;  /* 0x0000009000007945 */ /* 0x000fe80003800200 */
[----:B------:R-:W-:Y:S05]  /*0b10*/  @P3 BRA `(.L_x_12) ;  /* 0x00000000001c3947 */ /* 0x000fea0003800000 */
[----:B------:R2:W-:Y:S01]  /*0b20*/  @!P2 STS [R3], RZ ;  /* 0x000000ff0300a388 */ /* 0x0005e20000000800 */
[----:B------:R-:W-:Y:S05]  /*0b30*/  @!P2 BRA `(.L_x_12) ;  /* 0x000000000014a947 */ /* 0x000fea0003800000 */
[----:B01----:R-:W0:Y:S01]  /*0b40*/  LDC.64 R8, c[0x0][0x380] ;  /* 0x0000e000ff087b82 */ /* 0x003e220000000a00 */
[----:B------:R-:W-:-:S04]  /*0b50*/  IMAD R7, R7, R12, R10 ;  /* 0x0000000c07077224 */ /* 0x000fc800078e020a */
[----:B0-----:R-:W-:-:S06]  /*0b60*/  IMAD.WIDE R6, R7, 0x4, R8 ;  /* 0x0000000407067825 */ /* 0x001fcc00078e0208 */
[----:B------:R-:W4:Y:S04]  /*0b70*/  LDG.E R6, desc[UR4][R6.64] ;  /* 0x0000000406067981 */ /* 0x000f28000c1e1900 */
[----:B----4-:R4:W-:Y:S02]  /*0b80*/  STS [R3], R6 ;  /* 0x0000000603007388 */ /* 0x0109e40000000800 */
.L_x_12:
[----:B------:R-:W-:Y:S05]  /*0b90*/  BSYNC.RECONVERGENT B0 ;  /* 0x0000000000007941 */ /* 0x000fea0003800200 */
.L_x_11:
[----:B------:R-:W-:Y:S01]  /*0ba0*/  BAR.SYNC.DEFER_BLOCKING 0x0 ;  /* 0x0000000000007b1d */ /* 0x000fe20000010000 */
[----:B------:R-:W-:-:S05]  /*0bb0*/  @P0 IADD3 R5, PT, PT, R5, R10, RZ ;  /* 0x0000000a05050210 */ /* 0x000fca0007ffe0ff */
[----:B------:R-:W5:Y:S01]  /*0bc0*/  LDCU.128 UR8, c[0x3][URZ] ;  /* 0x00c00000ff0877ac */ /* 0x000f620008000c00 */
[----:B------:R-:W0:Y:S01]  /*0bd0*/  LDCU.128 UR12, c[0x3][0x10] ;  /* 0x00c00200ff0c77ac */ /* 0x000e220008000c00 */
[----:B------:R-:W0:Y:S01]  /*0be0*/  LDCU UR6, c[0x3][0x20] ;  /* 0x00c00400ff0677ac */ /* 0x000e220008000800 */
[----:B------:R-:W5:Y:S04]  /*0bf0*/  LDS R0, [R4] ;  /* 0x0000000004007984 */ /* 0x000f680000000800 */
[----:B--234-:R-:W2:Y:S04]  /*0c00*/  LDS R3, [R4+0x4] ;  /* 0x0000040004037984 */ /* 0x01cea80000000800 */
[----:B------:R-:W3:Y:S04]  /*0c10*/  LDS R7, [R4+0x8] ;  /* 0x0000080004077984 */ /* 0x000ee80000000800 */
[----:B-1----:R-:W1:Y:S04]  /*0c20*/  LDS R9, [R4+0x108] ;  /* 0x0001080004097984 */ /* 0x002e680000000800 */
[----:B------:R-:W0:Y:S04]  /*0c30*/  LDS R11, [R4+0x10c] ;  /* 0x00010c00040b7984 */ /* 0x000e280000000800 */
[----:B------:R-:W4:Y:S04]  /*0c40*/  LDS R13, [R4+0x110] ;  /* 0x00011000040d7984 */ /* 0x000f280000000800 */
[----:B------:R-:W4:Y:S04]  /*0c50*/  LDS R15, [R4+0x210] ;  /* 0x00021000040f7984 */ /* 0x000f280000000800 */
[----:B------:R-:W4:Y:S04]  /*0c60*/  LDS R17, [R4+0x214] ;  /* 0x0002140004117984 */ /* 0x000f280000000800 */
[----:B------:R-:W4:Y:S01]  /*0c70*/  LDS R19, [R4+0x218] ;  /* 0x0002180004137984 */ /* 0x000f220000000800 */
[----:B-----5:R-:W-:-:S04]  /*0c80*/  FFMA R0, R0, UR8, RZ ;  /* 0x0000000800007c23 */ /* 0x020fc800080000ff */
[----:B--2---:R-:W-:Y:S02]  /*0c90*/  FFMA R0, R3, UR9, R0 ;  /* 0x0000000903007c23 */ /* 0x004fe40008000000 */
[----:B------:R-:W2:Y:S02]  /*0ca0*/  @P0 LDC.64 R2, c[0x0][0x388] ;  /* 0x0000e200ff020b82 */ /* 0x000ea40000000a00 */
[----:B---3--:R-:W-:-:S04]  /*0cb0*/  FFMA R0, R7, UR10, R0 ;  /* 0x0000000a07007c23 */ /* 0x008fc80008000000 */
[----:B-1----:R-:W-:-:S04]  /*0cc0*/  FFMA R0, R9, UR11, R0 ;  /* 0x0000000b09007c23 */ /* 0x002fc80008000000 */
[----:B0-----:R-:W-:-:S04]  /*0cd0*/  FFMA R0, R11, UR12, R0 ;  /* 0x0000000c0b007c23 */ /* 0x001fc80008000000 */
[----:B----4-:R-:W-:-:S04]  /*0ce0*/  FFMA R0, R13, UR13, R0 ;  /* 0x0000000d0d007c23 */ /* 0x010fc80008000000 */
[----:B------:R-:W-:-:S04]  /*0cf0*/  FFMA R0, R15, UR14, R0 ;  /* 0x0000000e0f007c23 */ /* 0x000fc80008000000 */
[----:B------:R-:W-:Y:S01]  /*0d00*/  FFMA R0, R17, UR15, R0 ;  /* 0x0000000f11007c23 */ /* 0x000fe20008000000 */
[----:B--2---:R-:W-:-:S04]  /*0d10*/  @P0 IMAD.WIDE R2, R5, 0x4, R2 ;  /* 0x0000000405020825 */ /* 0x004fc800078e0202 */
[----:B------:R-:W-:-:S05]  /*0d20*/  FFMA R19, R19, UR6, R0 ;  /* 0x0000000613137c23 */ /* 0x000fca0008000000 */
[----:B------:R-:W-:Y:S01]  /*0d30*/  @P0 STG.E desc[UR4][R2.64], R19 ;  /* 0x0000001302000986 */ /* 0x000fe2000c101904 */
[----:B------:R-:W-:Y:S06]  /*0d40*/  BAR.SYNC.DEFER_BLOCKING 0x0 ;  /* 0x0000000000007b1d */ /* 0x000fec0000010000 */
[----:B------:R-:W-:Y:S05]  /*0d50*/  EXIT ;  /* 0x000000000000794d */ /* 0x000fea0003800000 */
.L_x_13:
[----:B------:R-:W-:-:S00]  /*0d60*/  BRA `(.L_x_13) ;  /* 0xfffffffc00fc7947 */ /* 0x000fc0000383ffff */
[----:B------:R-:W-:-:S00]  /*0d70*/  NOP ;  /* 0x0000000000007918 */ /* 0x000fc00000000000 */
        /* <DEDUP_REMOVED lines=8> */
.L_x_57:


//--------------------- .text._Z24prepareInputSharedKernelIfEvPT_S1_S0_iii --------------------------
	.section	.text._Z24prepareInputSharedKernelIfEvPT_S1_S0_iii,"ax",@progbits
	.align	128
        .global         _Z24prepareInputSharedKernelIfEvPT_S1_S0_iii
        .type           _Z24prepareInputSharedKernelIfEvPT_S1_S0_iii,@function
        .size           _Z24prepareInputSharedKernelIfEvPT_S1_S0_iii,(.L_x_58 - _Z24prepareInputSharedKernelIfEvPT_S1_S0_iii)
        .other          _Z24prepareInputSharedKernelIfEvPT_S1_S0_iii,@"STO_CUDA_ENTRY STV_DEFAULT"
_Z24prepareInputSharedKernelIfEvPT_S1_S0_iii:
.text._Z24prepareInputSharedKernelIfEvPT_S1_S0_iii:
[----:B------:R-:W-:Y:S08]  /*0000*/  LDC R1, c[0x0][0x37c] ;  /* 0x0000df00ff017b82 */ /* 0x000ff00000000800 */
[----:B------:R-:W0:Y:S02]  /*0010*/  LDC R6, c[0x0][0x394] ;  /* 0x0000e500ff067b82 */ /* 0x000e240000000800 */
[----:B0-----:R-:W-:-:S13]  /*0020*/  ISETP.GE.AND P0, PT, R6, 0x1, PT ;  /* 0x000000010600780c */ /* 0x001fda0003f06270 */
[----:B------:R-:W-:Y:S05]  /*0030*/  @!P0 EXIT ;  /* 0x000000000000894d */ /* 0x000fea0003800000 */
[----:B------:R-:W0:Y:S01]  /*0040*/  S2R R8, SR_TID.Y ;  /* 0x0000000000087919 */ /* 0x000e220000002200 */
[----:B------:R-:W1:Y:S01]  /*0050*/  LDCU.64 UR6, c[0x0][0x398] ;  /* 0x00007300ff0677ac */ /* 0x000e620008000a00 */
[----:B------:R-:W-:Y:S01]  /*0060*/  MOV R2, 0x400 ;  /* 0x0000040000027802 */ /* 0x000fe20000000f00 */
[----:B------:R-:W0:Y:S01]  /*0070*/  S2R R13, SR_TID.X ;  /* 0x00000000000d7919 */ /* 0x000e220000002100 */
[----:B------:R-:W-:Y:S01]  /*0080*/  ISETP.NE.AND P3, PT, R6, 0x1, PT ;  /* 0x000000010600780c */ /* 0x000fe20003f65270 */
[----:B------:R-:W2:Y:S01]  /*0090*/  LDCU.64 UR4, c[0x0][0x358] ;  /* 0x00006b00ff0477ac */ /* 0x000ea20008000a00 */
[----:B------:R-:W3:Y:S01]  /*00a0*/  S2R R19, SR_CTAID.Y ;  /* 0x0000000000137919 */ /* 0x000ee20000002600 */
[----:B------:R-:W4:Y:S01]  /*00b0*/  S2R R10, SR_CTAID.X ;  /* 0x00000000000a7919 */ /* 0x000f220000002500 */
[----:B------:R-:W5:Y:S01]  /*00c0*/  S2R R7, SR_CgaCtaId ;  /* 0x0000000000077919 */ /* 0x000f620000008800 */
[----:B0-----:R-:W-:Y:S02]  /*00d0*/  LEA R0, R8, R13, 0x6 ;  /* 0x0000000d08007211 */ /* 0x001fe400078e30ff */
[----:B---3--:R-:W-:-:S03]  /*00e0*/  LEA R4, R19, R8, 0x6 ;  /* 0x0000000813047211 */ /* 0x008fc600078e30ff */
[C---:B------:R-:W-:Y:S01]  /*00f0*/  IMAD.HI.U32 R3, R0.reuse, 0x3e0f83f, RZ ;  /* 0x03e0f83f00037827 */ /* 0x040fe200078e00ff */
[----:B------:R-:W-:Y:S02]  /*0100*/  IADD3 R11, PT, PT, R0, 0x1000, RZ ;  /* 0x00001000000b7810 */ /* 0x000fe40007ffe0ff */
[----:B----4-:R-:W-:Y:S02]  /*0110*/  LEA R5, R10, R13, 0x6 ;  /* 0x0000000d0a057211 */ /* 0x010fe400078e30ff */
[C---:B-1----:R-:W-:Y:S01]  /*0120*/  ISETP.GE.AND P0, PT, R4.reuse, UR7, PT ;  /* 0x0000000704007c0c */ /* 0x042fe2000bf06270 */
[----:B------:R-:W-:Y:S01]  /*0130*/  IMAD.HI.U32 R12, R11, 0x3e0f83f, RZ ;  /* 0x03e0f83f0b0c7827 */ /* 0x000fe200078e00ff */
[----:B-----5:R-:W-:Y:S02]  /*0140*/  LEA R7, R7, R2, 0x18 ;  /* 0x0000000207077211 */ /* 0x020fe400078ec0ff */
[----:B------:R-:W-:Y:S01]  /*0150*/  ISETP.LT.AND P0, PT, R5, UR6, !P0 ;  /* 0x0000000605007c0c */ /* 0x000fe2000c701270 */
[----:B------:R-:W-:-:S02]  /*0160*/  IMAD R17, R4, UR6, R5 ;  /* 0x0000000604117c24 */ /* 0x000fc4000f8e0205 */
[----:B------:R-:W-:Y:S02]  /*0170*/  IMAD R5, R19, 0x40, R3 ;  /* 0x0000004013057824 */ /* 0x000fe400078e0203 */
[C---:B------:R-:W-:Y:S02]  /*0180*/  IMAD R4, R3.reuse, -0x42, R0 ;  /* 0xffffffbe03047824 */ /* 0x040fe400078e0200 */
[----:B------:R-:W-:Y:S01]  /*0190*/  IMAD R9, R3, 0x108, R7 ;  /* 0x0000010803097824 */ /* 0x000fe200078e0207 */
[----:B------:R-:W-:Y:S01]  /*01a0*/  LEA R3, R10, 0xffffffff, 0x6 ;  /* 0xffffffff0a037811 */ /* 0x000fe200078e30ff */
[C---:B------:R-:W-:Y:S01]  /*01b0*/  IMAD R14, R12.reuse, -0x42, R11 ;  /* 0xffffffbe0c0e7824 */ /* 0x040fe200078e020b */
[----:B------:R-:W-:Y:S01]  /*01c0*/  ISETP.GT.AND P1, PT, R5, UR7, PT ;  /* 0x0000000705007c0c */ /* 0x000fe2000bf24270 */
[--C-:B------:R-:W-:Y:S01]  /*01d0*/  IMAD R11, R12, 0x108, R7.reuse ;  /* 0x000001080c0b7824 */ /* 0x100fe200078e0207 */
[----:B------:R-:W-:Y:S01]  /*01e0*/  LEA R2, R4, R9, 0x2 ;  /* 0x0000000904027211 */ /* 0x000fe200078e10ff */
[----:B------:R-:W-:Y:S01]  /*01f0*/  IMAD R16, R8, 0x108, R7 ;  /* 0x0000010808107824 */ /* 0x000fe200078e0207 */
[----:B------:R-:W-:Y:S01]  /*0200*/  IADD3 R15, PT, PT, R3, R14, RZ ;  /* 0x0000000e030f7210 */ /* 0x000fe20007ffe0ff */
[----:B------:R-:W-:Y:S01]  /*0210*/  IMAD R7, R17, R6, RZ ;  /* 0x0000000611077224 */ /* 0x000fe200078e02ff */
[----:B------:R-:W-:-:S02]  /*0220*/  IADD3 R4, PT, PT, R4, R3, RZ ;  /* 0x0000000304047210 */ /* 0x000fc40007ffe0ff */
[----:B------:R-:W-:Y:S02]  /*0230*/  LEA R3, R14, R11, 0x2 ;  /* 0x0000000b0e037211 */ /* 0x000fe400078e10ff */
[----:B------:R-:W-:Y:S02]  /*0240*/  ISETP.GE.AND P2, PT, R15, UR6, PT ;  /* 0x000000060f007c0c */ /* 0x000fe4000bf46270 */
[----:B------:R-:W-:Y:S02]  /*0250*/  LEA R11, R19, R12, 0x6 ;  /* 0x0000000c130b7211 */ /* 0x000fe400078e30ff */
[C---:B------:R-:W-:Y:S01]  /*0260*/  ISETP.NE.AND P1, PT, R5.reuse, RZ, !P1 ;  /* 0x000000ff0500720c */ /* 0x040fe20004f25270 */
[----:B------:R-:W-:Y:S01]  /*0270*/  VIADD R5, R5, 0xffffffff ;  /* 0xffffffff05057836 */ /* 0x000fe20000000000 */
[----:B------:R-:W-:Y:S02]  /*0280*/  ISETP.GT.AND P2, PT, R15, -0x1, !P2 ;  /* 0xffffffff0f00780c */ /* 0x000fe40005744270 */
[----:B------:R-:W-:Y:S01]  /*0290*/  IADD3 R14, PT, PT, R11, -0x1, RZ ;  /* 0xffffffff0b0e7810 */ /* 0x000fe20007ffe0ff */
[----:B------:R-:W-:Y:S01]  /*02a0*/  IMAD R9, R5, UR6, R4 ;  /* 0x0000000605097c24 */ /* 0x000fe2000f8e0204 */
[----:B------:R-:W-:-:S02]  /*02b0*/  ISETP.GT.AND P1, PT, R4, -0x1, P1 ;  /* 0xffffffff0400780c */ /* 0x000fc40000f24270 */
[----:B------:R-:W-:Y:S01]  /*02c0*/  ISETP.LE.AND P2, PT, R11, UR7, P2 ;  /* 0x000000070b007c0c */ /* 0x000fe20009743270 */
[----:B------:R-:W-:Y:S01]  /*02d0*/  IMAD R11, R14, UR6, R15 ;  /* 0x000000060e0b7c24 */ /* 0x000fe2000f8e020f */
[----:B------:R-:W-:Y:S01]  /*02e0*/  ISETP.LT.AND P1, PT, R4, UR6, P1 ;  /* 0x0000000604007c0c */ /* 0x000fe20008f21270 */
[----:B------:R-:W-:Y:S01]  /*02f0*/  HFMA2 R4, -RZ, RZ, 0, 0 ;  /* 0x00000000ff047431 */ /* 0x000fe200000001ff */
[----:B------:R-:W-:Y:S01]  /*0300*/  LEA R5, R13, R16, 0x2 ;  /* 0x000000100d057211 */ /* 0x000fe200078e10ff */
[----:B------:R-:W-:Y:S01]  /*0310*/  IMAD R9, R9, R6, RZ ;  /* 0x0000000609097224 */ /* 0x000fe200078e02ff */
[----:B--2---:R-:W-:Y:S09]  /*0320*/  @!P3 BRA `(.L_x_14) ;  /* 0x0000000400c0b947 */ /* 0x004ff20003800000 */
[----:B------:R-:W-:Y:S01]  /*0330*/  IMAD R13, R14, UR6, R13 ;  /* 0x000000060e0d7c24 */ /* 0x000fe2000f8e020d */
[----:B------:R-:W0:Y:S01]  /*0340*/  LDC.64 R16, c[0x0][0x388] ;  /* 0x0000e200ff107b82 */ /* 0x000e220000000a00 */
[----:B------:R-:W-:Y:S01]  /*0350*/  LOP3.LUT R4, R6, 0x7ffffffe, RZ, 0xc0, !PT ;  /* 0x7ffffffe06047812 */ /* 0x000fe200078ec0ff */
[----:B------:R-:W1:Y:S01]  /*0360*/  LDCU UR6, c[0x0][0x390] ;  /* 0x00007200ff0677ac */ /* 0x000e620008000800 */
[----:B------:R-:W-:Y:S01]  /*0370*/  IMAD R13, R8, 0x40, R13 ;  /* 0x00000040080d7824 */ /* 0x000fe200078e020d */
[----:B------:R-:W-:Y:S02]  /*0380*/  MOV R8, R7 ;  /* 0x0000000700087202 */ /* 0x000fe40000000f00 */
[----:B------:R-:W-:Y:S02]  /*0390*/  IADD3 R22, PT, PT, -R4, RZ, RZ ;  /* 0x000000ff04167210 */ /* 0x000fe40007ffe1ff */
[----:B------:R-:W2:Y:S01]  /*03a0*/  LDC.64 R14, c[0x0][0x380] ;  /* 0x0000e000ff0e7b82 */ /* 0x000ea20000000a00 */
[----:B------:R-:W-:-:S05]  /*03b0*/  LEA R13, R10, R13, 0x6 ;  /* 0x0000000d0a0d7211 */ /* 0x000fca00078e30ff */
[----:B------:R-:W-:-:S05]  /*03c0*/  IMAD R13, R12, -0x42, R13 ;  /* 0xffffffbe0c0d7824 */ /* 0x000fca00078e020d */
[----:B------:R-:W-:-:S05]  /*03d0*/  IADD3 R13, PT, PT, R13, 0xfff, RZ ;  /* 0x00000fff0d0d7810 */ /* 0x000fca0007ffe0ff */
[----:B------:R-:W-:Y:S01]  /*03e0*/  IMAD R25, R13, R6, RZ ;  /* 0x000000060d197224 */ /* 0x000fe200078e02ff */
[----:B------:R-:W-:Y:S01]  /*03f0*/  MOV R6, R9 ;  /* 0x0000000900067202 */ /* 0x000fe20000000f00 */
[----:B0-----:R-:W-:-:S03]  /*0400*/  IMAD.WIDE R12, R7, 0x4, R16 ;  /* 0x00000004070c7825 */ /* 0x001fc600078e0210 */
[----:B------:R-:W-:Y:S01]  /*0410*/  IADD3 R10, P3, PT, R12, 0x4, RZ ;  /* 0x000000040c0a7810 */ /* 0x000fe20007f7e0ff */
[----:B--2---:R-:W-:-:S03]  /*0420*/  IMAD.WIDE R16, R9, 0x4, R14 ;  /* 0x0000000409107825 */ /* 0x004fc600078e020e */
[----:B------:R-:W-:Y:S01]  /*0430*/  IADD3.X R13, PT, PT, RZ, R13, RZ, P3, !PT ;  /* 0x0000000dff0d7210 */ /* 0x000fe20001ffe4ff */
[----:B------:R-:W-:Y:S01]  /*0440*/  IMAD.WIDE R14, R25, 0x4, R14 ;  /* 0x00000004190e7825 */ /* 0x000fe200078e020e */
[----:B------:R-:W-:Y:S02]  /*0450*/  IADD3 R12, P5, PT, R16, 0x4, RZ ;  /* 0x00000004100c7810 */ /* 0x000fe40007fbe0ff */
[----:B------:R-:W-:Y:S02]  /*0460*/  IADD3 R20, P4, PT, R14, 0x4, RZ ;  /* 0x000000040e147810 */ /* 0x000fe40007f9e0ff */
[----:B------:R-:W-:-:S03]  /*0470*/  IADD3.X R21, PT, PT, RZ, R17, RZ, P5, !PT ;  /* 0x00000011ff157210 */ /* 0x000fc60002ffe4ff */
[----:B-1----:R-:W-:-:S08]  /*0480*/  IMAD.X R23, RZ, RZ, R15, P4 ;  /* 0x000000ffff177224 */ /* 0x002fd000020e060f */
.L_x_22:
[----:B0-----:R-:W0:Y:S01]  /*0490*/  LDC.64 R14, c[0x0][0x380] ;  /* 0x0000e000ff0e7b82 */ /* 0x001e220000000a00 */
[----:B------:R-:W-:-:S07]  /*04a0*/  MOV R27, RZ ;  /* 0x000000ff001b7202 */ /* 0x000fce0000000f00 */
[----:B------:R-:W1:Y:S01]  /*04b0*/  LDC.64 R16, c[0x0][0x388] ;  /* 0x0000e200ff107b82 */ /* 0x000e620000000a00 */
[----:B0-----:R-:W-:-:S05]  /*04c0*/  IMAD.WIDE R18, R6, 0x4, R14 ;  /* 0x0000000406127825 */ /* 0x001fca00078e020e */
[----:B------:R-:W2:Y:S01]  /*04d0*/  @P1 LDG.E R27, desc[UR4][R18.64] ;  /* 0x00000004121b1981 */ /* 0x000ea2000c1e1900 */
[----:B------:R-:W-:Y:S01]  /*04e0*/  ISETP.GT.U32.AND P3, PT, R0, 0x103, PT ;  /* 0x000001030000780c */ /* 0x000fe20003f64070 */
[----:B------:R-:W-:Y:S01]  /*04f0*/  BSSY.RECONVERGENT B0, `(.L_x_15) ;  /* 0x000000a000007945 */ /* 0x000fe20003800200 */
[----:B-1----:R-:W-:Y:S01]  /*0500*/  IMAD.WIDE R16, R8, 0x4, R16 ;  /* 0x0000000408107825 */ /* 0x002fe200078e0210 */
[----:B--2---:R0:W-:Y:S10]  /*0510*/  STS [R2], R27 ;  /* 0x0000001b02007388 */ /* 0x0041f40000000800 */
[----:B------:R-:W-:Y:S05]  /*0520*/  @P3 BRA `(.L_x_16) ;  /* 0x0000000000183947 */ /* 0x000fea0003800000 */
[----:B------:R-:W-:Y:S05]  /*0530*/  @!P2 BRA `(.L_x_17) ;  /* 0x000000000010a947 */ /* 0x000fea0003800000 */
[----:B------:R-:W-:-:S06]  /*0540*/  IMAD.WIDE R14, R25, 0x4, R14 ;  /* 0x00000004190e7825 */ /* 0x000fcc00078e020e */
[----:B------:R-:W2:Y:S04]  /*0550*/  LDG.E R14, desc[UR4][R14.64] ;  /* 0x000000040e0e7981 */ /* 0x000ea8000c1e1900 */
[----:B--2---:R2:W-:Y:S01]  /*0560*/  STS [R3], R14 ;  /* 0x0000000e03007388 */ /* 0x0045e20000000800 */
[----:B------:R-:W-:Y:S05]  /*0570*/  BRA `(.L_x_16) ;  /* 0x0000000000047947 */ /* 0x000fea0003800000 */
.L_x_17:
[----:B------:R1:W-:Y:S02]  /*0580*/  STS [R3], RZ ;  /* 0x000000ff03007388 */ /* 0x0003e40000000800 */
.L_x_16:
[----:B------:R-:W-:Y:S05]  /*0590*/  BSYNC.RECONVERGENT B0 ;  /* 0x0000000000007941 */ /* 0x000fea0003800200 */
.L_x_15:
[----:B------:R-:W-:Y:S06]  /*05a0*/  BAR.SYNC.DEFER_BLOCKING 0x0 ;  /* 0x0000000000007b1d */ /* 0x000fec0000010000 */
[----:B------:R-:W-:Y:S01]  /*05b0*/  BSSY.RECONVERGENT B0, `(.L_x_18) ;  /* 0x000001a000007945 */ /* 0x000fe20003800200 */
[----:B--2---:R-:W2:Y:S04]  /*05c0*/  LDS R14, [R5] ;  /* 0x00000000050e7984 */ /* 0x004ea80000000800 */
[----:B------:R-:W3:Y:S04]  /*05d0*/  LDS R24, [R5+0x4] ;  /* 0x0000040005187984 */ /* 0x000ee80000000800 */
[----:B0-----:R-:W0:Y:S04]  /*05e0*/  LDS R27, [R5+0x8] ;  /* 0x00000800051b7984 */ /* 0x001e280000000800 */
[----:B------:R-:W4:Y:S04]  /*05f0*/  LDS R18, [R5+0x108] ;  /* 0x0001080005127984 */ /* 0x000f280000000800 */
[----:B------:R-:W5:Y:S01]  /*0600*/  LDS R15, [R5+0x10c] ;  /* 0x00010c00050f7984 */ /* 0x000f620000000800 */
[----:B--2---:R-:W-:-:S03]  /*0610*/  FFMA R19, R14, UR6, RZ ;  /* 0x000000060e137c23 */ /* 0x004fc600080000ff */
[----:B------:R-:W2:Y:S01]  /*0620*/  LDS R14, [R5+0x110] ;  /* 0x00011000050e7984 */ /* 0x000ea20000000800 */
[----:B---3--:R-:W-:-:S03]  /*0630*/  FFMA R24, R24, UR6, R19 ;  /* 0x0000000618187c23 */ /* 0x008fc60008000013 */
[----:B------:R-:W3:Y:S01]  /*0640*/  LDS R19, [R5+0x210] ;  /* 0x0002100005137984 */ /* 0x000ee20000000800 */
[----:B0-----:R-:W-:-:S03]  /*0650*/  FFMA R27, R27, UR6, R24 ;  /* 0x000000061b1b7c23 */ /* 0x001fc60008000018 */
[----:B------:R-:W0:Y:S01]  /*0660*/  LDS R24, [R5+0x214] ;  /* 0x0002140005187984 */ /* 0x000e220000000800 */
[----:B----4-:R-:W-:-:S03]  /*0670*/  FFMA R26, R18, UR6, R27 ;  /* 0x00000006121a7c23 */ /* 0x010fc6000800001b */
[----:B------:R-:W4:Y:S01]  /*0680*/  LDS R18, [R5+0x218] ;  /* 0x0002180005127984 */ /* 0x000f220000000800 */
[----:B-----5:R-:W-:-:S04]  /*0690*/  FFMA R15, R15, UR6, R26 ;  /* 0x000000060f0f7c23 */ /* 0x020fc8000800001a */
[----:B--2---:R-:W-:Y:S01]  /*06a0*/  FFMA R14, R14, UR6, R15 ;  /* 0x000000060e0e7c23 */ /* 0x004fe2000800000f */
[----:B------:R-:W-:-:S03]  /*06b0*/  IMAD.MOV.U32 R15, RZ, RZ, RZ ;  /* 0x000000ffff0f7224 */ /* 0x000fc600078e00ff */
[----:B---3--:R-:W-:-:S04]  /*06c0*/  FFMA R19, R19, UR6, R14 ;  /* 0x0000000613137c23 */ /* 0x008fc8000800000e */
[----:B0-----:R-:W-:-:S04]  /*06d0*/  FFMA R19, R24, UR6, R19 ;  /* 0x0000000618137c23 */ /* 0x001fc80008000013 */
[----:B----4-:R-:W-:-:S05]  /*06e0*/  FFMA R19, R18, UR6, R19 ;  /* 0x0000000612137c23 */ /* 0x010fca0008000013 */
[----:B------:R0:W-:Y:S01]  /*06f0*/  @P0 STG.E desc[UR4][R16.64], R19 ;  /* 0x0000001310000986 */ /* 0x0001e2000c101904 */
[----:B------:R-:W-:Y:S06]  /*0700*/  BAR.SYNC.DEFER_BLOCKING 0x0 ;  /* 0x0000000000007b1d */ /* 0x000fec0000010000 */
[----:B------:R-:W-:Y:S05]  /*0710*/  @!P1 BRA `(.L_x_19) ;  /* 0x00000000000c9947 */ /* 0x000fea0003800000 */
[----:B------:R-:W-:Y:S02]  /*0720*/  MOV R15, R21 ;  /* 0x00000015000f7202 */ /* 0x000fe40000000f00 */
[----:B------:R-:W-:-:S05]  /*0730*/  MOV R14, R12 ;  /* 0x0000000c000e7202 */ /* 0x000fca0000000f00 */
[----:B------:R2:W5:Y:S02]  /*0740*/  LDG.E R15, desc[UR4][R14.64] ;  /* 0x000000040e0f7981 */ /* 0x000564000c1e1900 */
.L_x_19:
[----:B------:R-:W-:Y:S05]  /*0750*/  BSYNC.RECONVERGENT B0 ;  /* 0x0000000000007941 */ /* 0x000fea0003800200 */
.L_x_18:
[----:B-----5:R3:W-:Y:S01]  /*0760*/  STS [R2], R15 ;  /* 0x0000000f02007388 */ /* 0x0207e20000000800 */
[----:B------:R-:W-:Y:S04]  /*0770*/  BSSY.RECONVERGENT B0, `(.L_x_20) ;  /* 0x0000008000007945 */ /* 0x000fe80003800200 */
[----:B------:R-:W-:Y:S05]  /*0780*/  @P3 BRA `(.L_x_21) ;  /* 0x0000000000183947 */ /* 0x000fea0003800000 */
[----:B------:R4:W-:Y:S01]  /*0790*/  @!P2 STS [R3], RZ ;  /* 0x000000ff0300a388 */ /* 0x0009e20000000800 */
[----:B------:R-:W-:Y:S05]  /*07a0*/  @!P2 BRA `(.L_x_21) ;  /* 0x000000000010a947 */ /* 0x000fea0003800000 */
[----:B--2---:R-:W-:Y:S02]  /*07b0*/  MOV R14, R20 ;  /* 0x00000014000e7202 */ /* 0x004fe40000000f00 */
[----:B---3--:R-:W-:-:S05]  /*07c0*/  MOV R15, R23 ;  /* 0x00000017000f7202 */ /* 0x008fca0000000f00 */
[----:B------:R-:W2:Y:S04]  /*07d0*/  LDG.E R14, desc[UR4][R14.64] ;  /* 0x000000040e0e7981 */ /* 0x000ea8000c1e1900 */
[----:B--2---:R2:W-:Y:S02]  /*07e0*/  STS [R3], R14 ;  /* 0x0000000e03007388 */ /* 0x0045e40000000800 */
.L_x_21:
[----:B------:R-:W-:Y:S05]  /*07f0*/  BSYNC.RECONVERGENT B0 ;  /* 0x0000000000007941 */ /* 0x000fea0003800200 */
.L_x_20:
[----:B------:R-:W-:Y:S01]  /*0800*/  BAR.SYNC.DEFER_BLOCKING 0x0 ;  /* 0x0000000000007b1d */ /* 0x000fe20000010000 */
[----:B------:R-:W-:Y:S02]  /*0810*/  IADD3 R22, PT, PT, R22, 0x2, RZ ;  /* 0x0000000216167810 */ /* 0x000fe40007ffe0ff */
[----:B------:R-:W-:Y:S02]  /*0820*/  IADD3 R20, P5, PT, R20, 0x8, RZ ;  /* 0x0000000814147810 */ /* 0x000fe40007fbe0ff */
[----:B------:R-:W-:Y:S02]  /*0830*/  ISETP.NE.AND P3, PT, R22, RZ, PT ;  /* 0x000000ff1600720c */ /* 0x000fe40003f65270 */
[----:B------:R-:W-:Y:S01]  /*0840*/  IADD3 R12, P6, PT, R12, 0x8, RZ ;  /* 0x000000080c0c7810 */ /* 0x000fe20007fde0ff */
[----:B------:R-:W-:Y:S01]  /*0850*/  IMAD.X R23, RZ, RZ, R23, P5 ;  /* 0x000000ffff177224 */ /* 0x000fe200028e0617 */
[----:B------:R-:W-:Y:S02]  /*0860*/  IADD3 R8, PT, PT, R8, 0x2, RZ ;  /* 0x0000000208087810 */ /* 0x000fe40007ffe0ff */
[----:B------:R-:W-:-:S02]  /*0870*/  IADD3 R25, PT, PT, R25, 0x2, RZ ;  /* 0x0000000219197810 */ /* 0x000fc40007ffe0ff */
[----:B------:R-:W-:Y:S02]  /*0880*/  IADD3 R6, PT, PT, R6, 0x2, RZ ;  /* 0x0000000206067810 */ /* 0x000fe40007ffe0ff */
[----:B------:R-:W-:Y:S01]  /*0890*/  IADD3.X R21, PT, PT, RZ, R21, RZ, P6, !PT ;  /* 0x00000015ff157210 */ /* 0x000fe200037fe4ff */
[----:B--2---:R-:W2:Y:S04]  /*08a0*/  LDS R14, [R5] ;  /* 0x00000000050e7984 */ /* 0x004ea80000000800 */
[----:B------:R-:W5:Y:S04]  /*08b0*/  LDS R24, [R5+0x4] ;  /* 0x0000040005187984 */ /* 0x000f680000000800 */
[----:B------:R-:W1:Y:S04]  /*08c0*/  LDS R27, [R5+0x8] ;  /* 0x00000800051b7984 */ /* 0x000e680000000800 */
[----:B------:R-:W4:Y:S04]  /*08d0*/  LDS R18, [R5+0x108] ;  /* 0x0001080005127984 */ /* 0x000f280000000800 */
[----:B0-----:R-:W0:Y:S04]  /*08e0*/  LDS R17, [R5+0x10c] ;  /* 0x00010c0005117984 */ /* 0x001e280000000800 */
[----:B------:R-:W0:Y:S04]  /*08f0*/  LDS R16, [R5+0x110] ;  /* 0x0001100005107984 */ /* 0x000e280000000800 */
[----:B---3--:R-:W3:Y:S01]  /*0900*/  LDS R15, [R5+0x210] ;  /* 0x00021000050f7984 */ /* 0x008ee20000000800 */
[----:B--2---:R-:W-:-:S03]  /*0910*/  FFMA R19, R14, UR6, RZ ;  /* 0x000000060e137c23 */ /* 0x004fc600080000ff */
[----:B------:R-:W2:Y:S01]  /*0920*/  LDS R14, [R5+0x214] ;  /* 0x00021400050e7984 */ /* 0x000ea20000000800 */
[----:B-----5:R-:W-:-:S03]  /*0930*/  FFMA R24, R24, UR6, R19 ;  /* 0x0000000618187c23 */ /* 0x020fc60008000013 */
[----:B------:R-:W5:Y:S01]  /*0940*/  LDS R19, [R5+0x218] ;  /* 0x0002180005137984 */ /* 0x000f620000000800 */
[----:B-1----:R-:W-:-:S04]  /*0950*/  FFMA R27, R27, UR6, R24 ;  /* 0x000000061b1b7c23 */ /* 0x002fc80008000018 */
[----:B----4-:R-:W-:-:S04]  /*0960*/  FFMA R18, R18, UR6, R27 ;  /* 0x0000000612127c23 */ /* 0x010fc8000800001b */
[----:B0-----:R-:W-:-:S04]  /*0970*/  FFMA R17, R17, UR6, R18 ;  /* 0x0000000611117c23 */ /* 0x001fc80008000012 */
[----:B------:R-:W-:-:S04]  /*0980*/  FFMA R16, R16, UR6, R17 ;  /* 0x0000000610107c23 */ /* 0x000fc80008000011 */
[----:B---3--:R-:W-:-:S04]  /*0990*/  FFMA R15, R15, UR6, R16 ;  /* 0x000000060f0f7c23 */ /* 0x008fc80008000010 */
[----:B--2---:R-:W-:Y:S01]  /*09a0*/  FFMA R14, R14, UR6, R15 ;  /* 0x000000060e0e7c23 */ /* 0x004fe2000800000f */
[----:B------:R-:W-:-:S03]  /*09b0*/  @P0 MOV R15, R13 ;  /* 0x0000000d000f0202 */ /* 0x000fc60000000f00 */
[----:B-----5:R-:W-:Y:S01]  /*09c0*/  FFMA R19, R19, UR6, R14 ;  /* 0x0000000613137c23 */ /* 0x020fe2000800000e */
[----:B------:R-:W-:Y:S01]  /*09d0*/  @P0 IMAD.MOV.U32 R14, RZ, RZ, R10 ;  /* 0x000000ffff0e0224 */ /* 0x000fe200078e000a */
[----:B------:R-:W-:-:S04]  /*09e0*/  IADD3 R10, P4, PT, R10, 0x8, RZ ;  /* 0x000000080a0a7810 */ /* 0x000fc80007f9e0ff */
[----:B------:R0:W-:Y:S01]  /*09f0*/  @P0 STG.E desc[UR4][R14.64], R19 ;  /* 0x000000130e000986 */ /* 0x0001e2000c101904 */
[----:B------:R-:W-:Y:S01]  /*0a00*/  IADD3.X R13, PT, PT, RZ, R13, RZ, P4, !PT ;  /* 0x0000000dff0d7210 */ /* 0x000fe200027fe4ff */
[----:B------:R-:W-:Y:S06]  /*0a10*/  BAR.SYNC.DEFER_BLOCKING 0x0 ;  /* 0x0000000000007b1d */ /* 0x000fec0000010000 */
[----:B------:R-:W-:Y:S05]  /*0a20*/  @P3 BRA `(.L_x_22) ;  /* 0xfffffff800983947 */ /* 0x000fea000383ffff */
.L_x_14:
[----:B------:R-:W1:Y:S02]  /*0a30*/  LDC R6, c[0x0][0x394] ;  /* 0x0000e500ff067b82 */ /* 0x000e640000000800 */
[----:B-1----:R-:W-:-:S04]  /*0a40*/  LOP3.LUT R8, R6, 0x1, RZ, 0xc0, !PT ;  /* 0x0000000106087812 */ /* 0x002fc800078ec0ff */
[----:B------:R-:W-:-:S13]  /*0a50*/  ISETP.NE.U32.AND P3, PT, R8, 0x1, PT ;  /* 0x000000010800780c */ /* 0x000fda0003f65070 */
[----:B------:R-:W-:Y:S05]  /*0a60*/  @P3 EXIT ;  /* 0x000000000000394d */ /* 0x000fea0003800000 */
[----:B------:R-:W-:Y:S01]  /*0a70*/  BSSY.RECONVERGENT B0, `(.L_x_23) ;  /* 0x0000008000007945 */ /* 0x000fe20003800200 */
[----:B------:R-:W-:Y:S01]  /*0a80*/  HFMA2 R13, -RZ, RZ, 0, 0 ;  /* 0x00000000ff0d7431 */ /* 0x000fe200000001ff */
[----:B------:R-:W-:Y:S02]  /*0a90*/  ISETP.GT.U32.AND P3, PT, R0, 0x103, PT ;  /* 0x000001030000780c */ /* 0x000fe40003f64070 */
[----:B------:R-:W-:Y:S11]  /*0aa0*/  @!P1 BRA `(.L_x_24) ;  /* 0x0000000000109947 */ /* 0x000ff60003800000 */
[----:B------:R-:W1:Y:S01]  /*0ab0*/  LDC.64 R12, c[0x0][0x380] ;  /* 0x0000e000ff0c7b82 */ /* 0x000e620000000a00 */
[----:B------:R-:W-:-:S05]  /*0ac0*/  IADD3 R9, PT, PT, R9, R4, RZ ;  /* 0x0000000409097210 */ /* 0x000fca0007ffe0ff */
[----:B-1----:R-:W-:-:S05]  /*0ad0*/  IMAD.WIDE R8, R9, 0x4, R12 ;  /* 0x0000000409087825 */ /* 0x002fca00078e020c */
[----:B------:R1:W5:Y:S02]  /*0ae0*/  LDG.E R13, desc[UR4][R8.64] ;  /* 0x00000004080d7981 */ /* 0x000364000c1e1900 */
.L_x_24:
[----:B------:R-:W-:Y:S05]  /*0af0*/  BSYNC.RECONVERGENT B0 ;  /* 0x0000000000007941 */ /* 0x000fea0003800200 */
.L_x_23:
[----:B-----5:R2:W-:Y:S01]  /*0b00*/  STS [R2], R13 ;  /* 0x0000000d02007388 */ /* 0x0205e20000000800 */
[----:B------:R-:W-:Y:S04]  /*0b10*/  BSSY.RECONVERGENT B0, `(.L_x_25) ;  /* 0x0000009000007945 */ /* 0x000fe80003800200 */
[----:B------:R-:W-:Y:S05]  /*0b20*/  @P3 BRA `(.L_x_26) ;  /* 0x00000000001c3947 */ /* 0x000fea0003800000 */
[----:B------:R3:W-:Y:S01]  /*0b30*/  @!P2 STS [R3], RZ ;  /* 0x000000ff0300a388 */ /* 0x0007e20000000800 */
[----:B------:R-:W-:Y:S05]  /*0b40*/  @!P2 BRA `(.L_x_26) ;  /* 0x000000000014a947 */ /* 0x000fea0003800000 */
[----:B-1----:R-:W1:Y:S01]  /*0b50*/  LDC.64 R8, c[0x0][0x380] ;  /* 0x0000e000ff087b82 */ /* 0x002e620000000a00 */
[----:B------:R-:W-:-:S04]  /*0b60*/  IMAD R11, R11, R6, R4 ;  /* 0x000000060b0b7224 */ /* 0x000fc800078e0204 */
[----:B-1----:R-:W-:-:S06]  /*0b70*/  IMAD.WIDE R8, R11, 0x4, R8 ;  /* 0x000000040b087825 */ /* 0x002fcc00078e0208 */
[----:B------:R-:W4:Y:S04]  /*0b80*/  LDG.E R8, desc[UR4][R8.64] ;  /* 0x0000000408087981 */ /* 0x000f28000c1e1900 */
[----:B----4-:R4:W-:Y:S02]  /*0b90*/  STS [R3], R8 ;  /* 0x0000000803007388 */ /* 0x0109e40000000800 */
.L_x_26:
[----:B------:R-:W-:Y:S05]  /*0ba0*/  BSYNC.RECONVERGENT B0 ;  /* 0x0000000000007941 */ /* 0x000fea0003800200 */
.L_x_25:
[----:B------:R-:W-:Y:S01]  /*0bb0*/  BAR.SYNC.DEFER_BLOCKING 0x0 ;  /* 0x0000000000007b1d */ /* 0x000fe20000010000 */
[----:B------:R-:W-:-:S05]  /*0bc0*/  @P0 IADD3 R7, PT, PT, R7, R4, RZ ;  /* 0x0000000407070210 */ /* 0x000fca0007ffe0ff */
[----:B------:R-:W5:Y:S01]  /*0bd0*/  LDCU UR6, c[0x0][0x390] ;  /* 0x00007200ff0677ac */ /* 0x000f620008000800 */
[----:B------:R-:W5:Y:S04]  /*0be0*/  LDS R0, [R5] ;  /* 0x0000000005007984 */ /* 0x000f680000000800 */
[----:B---34-:R-:W3:Y:S04]  /*0bf0*/  LDS R3, [R5+0x4] ;  /* 0x0000040005037984 */ /* 0x018ee80000000800 */
[----:B-1----:R-:W1:Y:S04]  /*0c00*/  LDS R9, [R5+0x8] ;  /* 0x0000080005097984 */ /* 0x002e680000000800 */
[----:B------:R-:W4:Y:S04]  /*0c10*/  LDS R11, [R5+0x108] ;  /* 0x00010800050b7984 */ /* 0x000f280000000800 */
[----:B--2---:R-:W2:Y:S04]  /*0c20*/  LDS R13, [R5+0x10c] ;  /* 0x00010c00050d7984 */ /* 0x004ea80000000800 */
[----:B0-----:R-:W0:Y:S04]  /*0c30*/  LDS R15, [R5+0x110] ;  /* 0x00011000050f7984 */ /* 0x001e280000000800 */
[----:B------:R-:W0:Y:S04]  /*0c40*/  LDS R17, [R5+0x210] ;  /* 0x0002100005117984 */ /* 0x000e280000000800 */
[----:B------:R-:W0:Y:S04]  /*0c50*/  LDS R19, [R5+0x214] ;  /* 0x0002140005137984 */ /* 0x000e280000000800 */
[----:B------:R-:W0:Y:S01]  /*0c60*/  LDS R21, [R5+0x218] ;  /* 0x0002180005157984 */ /* 0x000e220000000800 */
[----:B-----5:R-:W-:-:S04]  /*0c70*/  FFMA R0, R0, UR6, RZ ;  /* 0x0000000600007c23 */ /* 0x020fc800080000ff */
[----:B---3--:R-:W-:Y:S02]  /*0c80*/  FFMA R0, R3, UR6, R0 ;  /* 0x0000000603007c23 */ /* 0x008fe40008000000 */
[----:B------:R-:W3:Y:S02]  /*0c90*/  @P0 LDC.64 R2, c[0x0][0x388] ;  /* 0x0000e200ff020b82 */ /* 0x000ee40000000a00 */
[----:B-1----:R-:W-:-:S04]  /*0ca0*/  FFMA R0, R9, UR6, R0 ;  /* 0x0000000609007c23 */ /* 0x002fc80008000000 */
[----:B----4-:R-:W-:-:S04]  /*0cb0*/  FFMA R0, R11, UR6, R0 ;  /* 0x000000060b007c23 */ /* 0x010fc80008000000 */
[----:B--2---:R-:W-:-:S04]  /*0cc0*/  FFMA R0, R13, UR6, R0 ;  /* 0x000000060d007c23 */ /* 0x004fc80008000000 */
[----:B0-----:R-:W-:-:S04]  /*0cd0*/  FFMA R0, R15, UR6, R0 ;  /* 0x000000060f007c23 */ /* 0x001fc80008000000 */
[----:B------:R-:W-:-:S04]  /*0ce0*/  FFMA R0, R17, UR6, R0 ;  /* 0x0000000611007c23 */ /* 0x000fc80008000000 */
[----:B------:R-:W-:Y:S01]  /*0cf0*/  FFMA R0, R19, UR6, R0 ;  /* 0x0000000613007c23 */ /* 0x000fe20008000000 */
[----:B---3--:R-:W-:-:S04]  /*0d00*/  @P0 IMAD.WIDE R2, R7, 0x4, R2 ;  /* 0x0000000407020825 */ /* 0x008fc800078e0202 */
[----:B------:R-:W-:-:S05]  /*0d10*/  FFMA R21, R21, UR6, R0 ;  /* 0x0000000615157c23 */ /* 0x000fca0008000000 */
[----:B------:R-:W-:Y:S01]  /*0d20*/  @P0 STG.E desc[UR4][R2.64], R21 ;  /* 0x0000001502000986 */ /* 0x000fe2000c101904 */
[----:B------:R-:W-:Y:S06]  /*0d30*/  BAR.SYNC.DEFER_BLOCKING 0x0 ;  /* 0x0000000000007b1d */ /* 0x000fec0000010000 */
[----:B------:R-:W-:Y:S05]  /*0d40*/  EXIT ;  /* 0x000000000000794d */ /* 0x000fea0003800000 */
.L_x_27:
        /* <DEDUP_REMOVED lines=11> */
.L_x_58:


//--------------------- .text._Z32prepareInputGlobalConstantKernelIfEvPT_S1_iii --------------------------
	.section	.text._Z32prepareInputGlobalConstantKernelIfEvPT_S1_iii,"ax",@progbits
	.align	128
        .global         _Z32prepareInputGlobalConstantKernelIfEvPT_S1_iii
        .type           _Z32prepareInputGlobalConstantKernelIfEvPT_S1_iii,@function
        .size           _Z32prepareInputGlobalConstantKernelIfEvPT_S1_iii,(.L_x_59 - _Z32prepareInputGlobalConstantKernelIfEvPT_S1_iii)
        .other          _Z32prepareInputGlobalConstantKernelIfEvPT_S1_iii,@"STO_CUDA_ENTRY STV_DEFAULT"
_Z32prepareInputGlobalConstantKernelIfEvPT_S1_iii:
.text._Z32prepareInputGlobalConstantKernelIfEvPT_S1_iii:
[----:B------:R-:W-:Y:S08]  /*0000*/  LDC R1, c[0x0][0x37c] ;  /* 0x0000df00ff017b82 */ /* 0x000ff00000000800 */
[----:B------:R-:W0:Y:S01]  /*0010*/  LDC R20, c[0x0][0x390] ;  /* 0x0000e400ff147b82 */ /* 0x000e220000000800 */
[----:B------:R-:W1:Y:S07]  /*0020*/  S2R R2, SR_TID.X ;  /* 0x0000000000027919 */ /* 0x000e6e0000002100 */
[----:B------:R-:W2:Y:S01]  /*0030*/  S2UR UR4, SR_CTAID.X ;  /* 0x00000000000479c3 */ /* 0x000ea20000002500 */
[----:B0-----:R-:W-:-:S13]  /*0040*/  ISETP.GE.AND P0, PT, R20, 0x1, PT ;  /* 0x000000011400780c */ /* 0x001fda0003f06270 */
[----:B-12---:R-:W-:Y:S05]  /*0050*/  @!P0 EXIT ;  /* 0x000000000000894d */ /* 0x006fea0003800000 */
[----:B------:R-:W0:Y:S01]  /*0060*/  S2R R0, SR_CTAID.Y ;  /* 0x0000000000007919 */ /* 0x000e220000002600 */
[----:B------:R-:W1:Y:S01]  /*0070*/  LDC R3, c[0x0][0x360] ;  /* 0x0000d800ff037b82 */ /* 0x000e620000000800 */
[----:B------:R-:W0:Y:S01]  /*0080*/  LDCU UR5, c[0x0][0x364] ;  /* 0x00006c80ff0577ac */ /* 0x000e220008000800 */
[----:B------:R-:W0:Y:S01]  /*0090*/  S2R R5, SR_TID.Y ;  /* 0x0000000000057919 */ /* 0x000e220000002200 */
[----:B------:R-:W2:Y:S05]  /*00a0*/  LDCU UR6, c[0x0][0x398] ;  /* 0x00007300ff0677ac */ /* 0x000eaa0008000800 */
[----:B------:R-:W3:Y:S01]  /*00b0*/  LDC R21, c[0x0][0x394] ;  /* 0x0000e500ff157b82 */ /* 0x000ee20000000800 */
[----:B------:R-:W4:Y:S07]  /*00c0*/  LDCU UR7, c[0x0][0x394] ;  /* 0x00007280ff0777ac */ /* 0x000f2e0008000800 */
[----:B------:R-:W2:Y:S01]  /*00d0*/  LDC.64 R10, c[0x0][0x388] ;  /* 0x0000e200ff0a7b82 */ /* 0x000ea20000000a00 */
[----:B-1----:R-:W-:-:S05]  /*00e0*/  IMAD R2, R3, UR4, R2 ;  /* 0x0000000403027c24 */ /* 0x002fca000f8e0202 */
[----:B------:R-:W-:-:S04]  /*00f0*/  ISETP.GT.AND P0, PT, R2, RZ, PT ;  /* 0x000000ff0200720c */ /* 0x000fc80003f04270 */
[-C--:B---3--:R-:W-:Y:S01]  /*0100*/  ISETP.LE.AND P1, PT, R2, R21.reuse, P0 ;  /* 0x000000150200720c */ /* 0x088fe20000723270 */
[----:B0-----:R-:W-:Y:S01]  /*0110*/  IMAD R3, R0, UR5, R5 ;  /* 0x0000000500037c24 */ /* 0x001fe2000f8e0205 */
[----:B------:R-:W-:Y:S01]  /*0120*/  IADD3 R0, PT, PT, R2, 0x1, RZ ;  /* 0x0000000102007810 */ /* 0x000fe20007ffe0ff */
[----:B------:R-:W0:Y:S02]  /*0130*/  LDCU.64 UR4, c[0x0][0x358] ;  /* 0x00006b00ff0477ac */ /* 0x000e240008000a00 */
[CC--:B------:R-:W-:Y:S01]  /*0140*/  IMAD R5, R3.reuse, R21.reuse, R2 ;  /* 0x0000001503057224 */ /* 0x0c0fe200078e0202 */
[C---:B------:R-:W-:Y:S01]  /*0150*/  IADD3 R4, PT, PT, R3.reuse, 0x1, RZ ;  /* 0x0000000103047810 */ /* 0x040fe20007ffe0ff */
[C---:B------:R-:W-:Y:S01]  /*0160*/  IMAD R7, R3.reuse, R21, -R21 ;  /* 0x0000001503077224 */ /* 0x040fe200078e0a15 */
[----:B--2---:R-:W-:Y:S01]  /*0170*/  ISETP.GE.AND P4, PT, R3, UR6, PT ;  /* 0x0000000603007c0c */ /* 0x004fe2000bf86270 */
[----:B------:R-:W-:Y:S01]  /*0180*/  VIADD R9, R5, 0xffffffff ;  /* 0xffffffff05097836 */ /* 0x000fe20000000000 */
[----:B------:R-:W-:-:S02]  /*0190*/  ISETP.GE.AND P2, PT, R4, UR6, PT ;  /* 0x0000000604007c0c */ /* 0x000fc4000bf46270 */
[-C--:B------:R-:W-:Y:S02]  /*01a0*/  ISETP.LT.AND P4, PT, R2, R21.reuse, !P4 ;  /* 0x000000150200720c */ /* 0x080fe40006781270 */
[-C--:B------:R-:W-:Y:S02]  /*01b0*/  ISETP.LT.AND P3, PT, R0, R21.reuse, !P2 ;  /* 0x000000150000720c */ /* 0x080fe40005761270 */
[----:B------:R-:W-:Y:S02]  /*01c0*/  IADD3 R13, PT, PT, R5, R21, RZ ;  /* 0x00000015050d7210 */ /* 0x000fe40007ffe0ff */
[----:B------:R-:W-:Y:S02]  /*01d0*/  IADD3 R7, PT, PT, R2, R7, RZ ;  /* 0x0000000702077210 */ /* 0x000fe40007ffe0ff */
[----:B------:R-:W-:Y:S01]  /*01e0*/  IADD3 R21, PT, PT, R9, R21, RZ ;  /* 0x0000001509157210 */ /* 0x000fe20007ffe0ff */
[-C--:B------:R-:W-:Y:S01]  /*01f0*/  IMAD R6, R13, R20.reuse, RZ ;  /* 0x000000140d067224 */ /* 0x080fe200078e02ff */
[----:B------:R-:W-:Y:S01]  /*0200*/  ISETP.LT.AND P1, PT, R4, UR6, P1 ;  /* 0x0000000604007c0c */ /* 0x000fe20008f21270 */
[-C--:B------:R-:W-:Y:S01]  /*0210*/  IMAD R4, R5, R20.reuse, RZ ;  /* 0x0000001405047224 */ /* 0x080fe200078e02ff */
[----:B------:R-:W-:Y:S01]  /*0220*/  IADD3 R23, PT, PT, R21, 0x2, RZ ;  /* 0x0000000215177810 */ /* 0x000fe20007ffe0ff */
[-C--:B------:R-:W-:Y:S01]  /*0230*/  IMAD R5, R9, R20.reuse, RZ ;  /* 0x0000001409057224 */ /* 0x080fe200078e02ff */
[C---:B------:R-:W-:Y:S01]  /*0240*/  IADD3 R9, PT, PT, R7.reuse, -0x1, RZ ;  /* 0xffffffff07097810 */ /* 0x040fe20007ffe0ff */
[-C--:B------:R-:W-:Y:S01]  /*0250*/  IMAD R7, R7, R20.reuse, RZ ;  /* 0x0000001407077224 */ /* 0x080fe200078e02ff */
[----:B------:R-:W-:Y:S01]  /*0260*/  ISETP.NE.AND P0, PT, R3, RZ, P0 ;  /* 0x000000ff0300720c */ /* 0x000fe20000705270 */
[----:B------:R-:W-:Y:S01]  /*0270*/  IMAD.IADD R8, R4, 0x1, R20 ;  /* 0x0000000104087824 */ /* 0x000fe200078e0214 */
[----:B------:R-:W-:Y:S01]  /*0280*/  IADD3 R3, PT, PT, -R20, RZ, RZ ;  /* 0x000000ff14037210 */ /* 0x000fe20007ffe1ff */
[-C--:B------:R-:W-:Y:S01]  /*0290*/  IMAD R9, R9, R20.reuse, RZ ;  /* 0x0000001409097224 */ /* 0x080fe200078e02ff */
[----:B------:R-:W-:Y:S01]  /*02a0*/  P2R R22, PR, RZ, 0x10 ;  /* 0x00000010ff167803 */ /* 0x000fe20000000000 */
[-C--:B------:R-:W-:Y:S01]  /*02b0*/  IMAD R21, R21, R20.reuse, RZ ;  /* 0x0000001415157224 */ /* 0x080fe200078e02ff */
[C---:B------:R-:W-:Y:S01]  /*02c0*/  ISETP.GT.AND P2, PT, R2.reuse, -0x1, !P2 ;  /* 0xffffffff0200780c */ /* 0x040fe20005744270 */
[----:B------:R-:W-:Y:S01]  /*02d0*/  IMAD R23, R23, R20, RZ ;  /* 0x0000001417177224 */ /* 0x000fe200078e02ff */
[----:B------:R-:W-:-:S02]  /*02e0*/  ISETP.GT.AND P3, PT, R2, -0x2, P3 ;  /* 0xfffffffe0200780c */ /* 0x000fc40001f64270 */
[----:B0---4-:R-:W-:-:S11]  /*02f0*/  IADD3 R20, PT, PT, R7, R20, RZ ;  /* 0x0000001407147210 */ /* 0x011fd60007ffe0ff */
.L_x_30:
[----:B------:R-:W-:Y:S01]  /*0300*/  ISETP.NE.AND P4, PT, R22, RZ, PT ;  /* 0x000000ff1600720c */ /* 0x000fe20003f85270 */
[----:B------:R-:W-:Y:S01]  /*0310*/  BSSY.RECONVERGENT B0, `(.L_x_28) ;  /* 0x0000050000007945 */ /* 0x000fe20003800200 */
[----:B------:R-:W-:-:S11]  /*0320*/  IADD3 R3, PT, PT, R3, 0x1, RZ ;  /* 0x0000000103037810 */ /* 0x000fd60007ffe0ff */
[----:B0-----:R-:W-:Y:S05]  /*0330*/  @!P4 BRA `(.L_x_29) ;  /* 0x000000040034c947 */ /* 0x001fea0003800000 */
[----:B------:R-:W0:Y:S01]  /*0340*/  S2R R0, SR_TID.Y ;  /* 0x0000000000007919 */ /* 0x000e220000002200 */
[----:B------:R-:W0:Y:S01]  /*0350*/  S2UR UR6, SR_CTAID.Y ;  /* 0x00000000000679c3 */ /* 0x000e220000002600 */
[----:B------:R-:W-:-:S07]  /*0360*/  ISETP.GE.AND P5, PT, R2, RZ, PT ;  /* 0x000000ff0200720c */ /* 0x000fce0003fa6270 */
[----:B------:R-:W0:Y:S01]  /*0370*/  LDC R13, c[0x0][0x364] ;  /* 0x0000d900ff0d7b82 */ /* 0x000e220000000800 */
[----:B------:R-:W-:-:S07]  /*0380*/  CS2R R26, SRZ ;  /* 0x00000000001a7805 */ /* 0x000fce000001ff00 */
[----:B------:R-:W1:Y:S01]  /*0390*/  @P5 LDC.64 R28, c[0x0][0x380] ;  /* 0x0000e000ff1c5b82 */ /* 0x000e620000000a00 */
[----:B0-----:R-:W-:-:S05]  /*03a0*/  IMAD R12, R13, UR6, R0 ;  /* 0x000000060d0c7c24 */ /* 0x001fca000f8e0200 */
[----:B------:R-:W-:-:S13]  /*03b0*/  ISETP.EQ.OR P4, PT, R12, RZ, !P5 ;  /* 0x000000ff0c00720c */ /* 0x000fda0006f82670 */
[----:B------:R-:W0:Y:S02]  /*03c0*/  @!P4 LDC.64 R12, c[0x0][0x380] ;  /* 0x0000e000ff0ccb82 */ /* 0x000e240000000a00 */
[----:B0-----:R-:W-:-:S06]  /*03d0*/  @!P4 IMAD.WIDE R16, R7, 0x4, R12 ;  /* 0x000000040710c825 */ /* 0x001fcc00078e020c */
[----:B------:R-:W0:Y:S01]  /*03e0*/  @!P4 LDC R13, c[0x3][0x4] ;  /* 0x00c00100ff0dcb82 */ /* 0x000e220000000800 */
[----:B------:R-:W0:Y:S02]  /*03f0*/  @!P4 LDG.E R16, desc[UR4][R16.64] ;  /* 0x000000041010c981 */ /* 0x000e24000c1e1900 */
[----:B0-----:R-:W-:Y:S01]  /*0400*/  @!P4 FMUL R26, R16, R13 ;  /* 0x0000000d101ac220 */ /* 0x001fe20000400000 */
[----:B------:R-:W-:-:S04]  /*0410*/  ISETP.GT.AND P4, PT, R2, UR7, PT ;  /* 0x0000000702007c0c */ /* 0x000fc8000bf84270 */
[----:B------:R-:W-:-:S13]  /*0420*/  ISETP.LT.OR P4, PT, R2, 0x1, P4 ;  /* 0x000000010200780c */ /* 0x000fda0002781670 */
[----:B------:R-:W0:Y:S08]  /*0430*/  @!P4 LDC.64 R12, c[0x0][0x380] ;  /* 0x0000e000ff0ccb82 */ /* 0x000e300000000a00 */
[----:B------:R-:W2:Y:S01]  /*0440*/  @!P4 LDC R19, c[0x3][0xc] ;  /* 0x00c00300ff13cb82 */ /* 0x000ea20000000800 */
[----:B0-----:R-:W-:-:S06]  /*0450*/  @!P4 IMAD.WIDE R14, R5, 0x4, R12 ;  /* 0x00000004050ec825 */ /* 0x001fcc00078e020c */
[----:B------:R-:W2:Y:S01]  /*0460*/  @!P4 LDG.E R14, desc[UR4][R14.64] ;  /* 0x000000040e0ec981 */ /* 0x000ea2000c1e1900 */
[----:B------:R-:W0:Y:S01]  /*0470*/  LDC R13, c[0x0][0x364] ;  /* 0x0000d900ff0d7b82 */ /* 0x000e220000000800 */
[----:B------:R-:W-:Y:S01]  /*0480*/  IADD3 R12, PT, PT, R2, 0x1, RZ ;  /* 0x00000001020c7810 */ /* 0x000fe20007ffe0ff */
[----:B0-----:R-:W-:Y:S02]  /*0490*/  IMAD R0, R13, UR6, R0 ;  /* 0x000000060d007c24 */ /* 0x001fe4000f8e0200 */
[----:B--2---:R-:W-:Y:S01]  /*04a0*/  @!P4 FMUL R27, R14, R19 ;  /* 0x000000130e1bc220 */ /* 0x004fe20000400000 */
[----:B------:R-:W-:-:S03]  /*04b0*/  ISETP.GE.AND P4, PT, R12, UR7, PT ;  /* 0x000000070c007c0c */ /* 0x000fc6000bf86270 */
[----:B------:R-:W0:Y:S01]  /*04c0*/  @P0 LDC.64 R14, c[0x0][0x380] ;  /* 0x0000e000ff0e0b82 */ /* 0x000e220000000a00 */
[----:B------:R-:W-:-:S04]  /*04d0*/  ISETP.LT.OR P4, PT, R2, -0x1, P4 ;  /* 0xffffffff0200780c */ /* 0x000fc80002781670 */
[----:B------:R-:W-:Y:S01]  /*04e0*/  ISETP.EQ.OR P6, PT, R0, RZ, P4 ;  /* 0x000000ff0000720c */ /* 0x000fe200027c2670 */
[----:B------:R-:W-:Y:S02]  /*04f0*/  HFMA2 R25, -RZ, RZ, 0, 0 ;  /* 0x00000000ff197431 */ /* 0x000fe400000001ff */
[----:B-1----:R-:W-:-:S05]  /*0500*/  @P5 IMAD.WIDE R28, R4, 0x4, R28 ;  /* 0x00000004041c5825 */ /* 0x002fca00078e021c */
[----:B------:R1:W2:Y:S01]  /*0510*/  @P5 LDG.E R24, desc[UR4][R28.64] ;  /* 0x000000041c185981 */ /* 0x0002a2000c1e1900 */
[----:B------:R-:W3:Y:S08]  /*0520*/  @!P4 LDC.64 R18, c[0x0][0x380] ;  /* 0x0000e000ff12cb82 */ /* 0x000ef00000000a00 */
[----:B------:R-:W4:Y:S01]  /*0530*/  @!P6 LDC.64 R12, c[0x0][0x380] ;  /* 0x0000e000ff0ceb82 */ /* 0x000f220000000a00 */
[----:B0-----:R-:W-:-:S05]  /*0540*/  @P0 IMAD.WIDE R14, R9, 0x4, R14 ;  /* 0x00000004090e0825 */ /* 0x001fca00078e020e */
[----:B------:R0:W5:Y:S02]  /*0550*/  @P0 LDG.E R0, desc[UR4][R14.64] ;  /* 0x000000040e000981 */ /* 0x000164000c1e1900 */
[----:B-1----:R-:W5:Y:S08]  /*0560*/  @P0 LDC R28, c[0x3][RZ] ;  /* 0x00c00000ff1c0b82 */ /* 0x002f700000000800 */
[----:B0-----:R-:W0:Y:S01]  /*0570*/  @P3 LDC.64 R14, c[0x0][0x380] ;  /* 0x0000e000ff0e3b82 */ /* 0x001e220000000a00 */
[----:B----4-:R-:W-:-:S07]  /*0580*/  @!P6 IMAD.WIDE R16, R20, 0x4, R12 ;  /* 0x000000041410e825 */ /* 0x010fce00078e020c */
[----:B------:R-:W1:Y:S01]  /*0590*/  @!P6 LDC R13, c[0x3][0x8] ;  /* 0x00c00200ff0deb82 */ /* 0x000e620000000800 */
[----:B------:R-:W1:Y:S01]  /*05a0*/  @!P6 LDG.E R16, desc[UR4][R16.64] ;  /* 0x000000041010e981 */ /* 0x000e62000c1e1900 */
[----:B---3--:R-:W-:-:S06]  /*05b0*/  @!P4 IMAD.WIDE R18, R8, 0x4, R18 ;  /* 0x000000040812c825 */ /* 0x008fcc00078e0212 */
[----:B------:R3:W4:Y:S01]  /*05c0*/  @!P4 LDG.E R18, desc[UR4][R18.64] ;  /* 0x000000041212c981 */ /* 0x000722000c1e1900 */
[----:B0-----:R-:W-:-:S06]  /*05d0*/  @P3 IMAD.WIDE R14, R23, 0x4, R14 ;  /* 0x00000004170e3825 */ /* 0x001fcc00078e020e */
[----:B------:R0:W4:Y:S01]  /*05e0*/  @P3 LDG.E R14, desc[UR4][R14.64] ;  /* 0x000000040e0e3981 */ /* 0x000122000c1e1900 */
[----:B------:R-:W-:Y:S01]  /*05f0*/  IMAD.MOV.U32 R29, RZ, RZ, RZ ;  /* 0x000000ffff1d7224 */ /* 0x000fe200078e00ff */
[----:B---3--:R-:W4:Y:S08]  /*0600*/  @!P4 LDC R19, c[0x3][0x14] ;  /* 0x00c00500ff13cb82 */ /* 0x008f300000000800 */
[----:B0-----:R-:W0:Y:S01]  /*0610*/  @P3 LDC R15, c[0x3][0x20] ;  /* 0x00c00800ff0f3b82 */ /* 0x001e220000000800 */
[----:B-1----:R-:W-:-:S07]  /*0620*/  @!P6 FMUL R25, R16, R13 ;  /* 0x0000000d1019e220 */ /* 0x002fce0000400000 */
[----:B------:R-:W1:Y:S08]  /*0630*/  @P1 LDC.64 R12, c[0x0][0x380] ;  /* 0x0000e000ff0c1b82 */ /* 0x000e700000000a00 */
[----:B------:R-:W3:Y:S01]  /*0640*/  @P2 LDC.64 R16, c[0x0][0x380] ;  /* 0x0000e000ff102b82 */ /* 0x000ee20000000a00 */
[----:B-1----:R-:W-:-:S06]  /*0650*/  @P1 IMAD.WIDE R12, R21, 0x4, R12 ;  /* 0x00000004150c1825 */ /* 0x002fcc00078e020c */
[----:B------:R1:W4:Y:S01]  /*0660*/  @P1 LDG.E R12, desc[UR4][R12.64] ;  /* 0x000000040c0c1981 */ /* 0x000322000c1e1900 */
[----:B---3--:R-:W-:-:S06]  /*0670*/  @P2 IMAD.WIDE R16, R6, 0x4, R16 ;  /* 0x0000000406102825 */ /* 0x008fcc00078e0210 */
[----:B------:R3:W4:Y:S01]  /*0680*/  @P2 LDG.E R16, desc[UR4][R16.64] ;  /* 0x0000000410102981 */ /* 0x000722000c1e1900 */
[----:B-1----:R-:W2:Y:S01]  /*0690*/  @P5 LDC R13, c[0x3][0x10] ;  /* 0x00c00400ff0d5b82 */ /* 0x002ea20000000800 */
[----:B-----5:R-:W-:Y:S01]  /*06a0*/  @P0 FFMA R29, R0, R28, RZ ;  /* 0x0000001c001d0223 */ /* 0x020fe200000000ff */
[----:B------:R-:W-:-:S03]  /*06b0*/  MOV R0, RZ ;  /* 0x000000ff00007202 */ /* 0x000fc60000000f00 */
[----:B------:R-:W-:-:S03]  /*06c0*/  FADD R26, R26, R29 ;  /* 0x0000001d1a1a7221 */ /* 0x000fc60000000000 */
[----:B---3--:R-:W1:Y:S01]  /*06d0*/  @P2 LDC R17, c[0x3][0x1c] ;  /* 0x00c00700ff112b82 */ /* 0x008e620000000800 */
[----:B------:R-:W-:Y:S01]  /*06e0*/  FADD R26, R26, R25 ;  /* 0x000000191a1a7221 */ /* 0x000fe20000000000 */
[----:B--2---:R-:W-:-:S06]  /*06f0*/  @P5 FMUL R0, R24, R13 ;  /* 0x0000000d18005220 */ /* 0x004fcc0000400000 */
[----:B------:R-:W2:Y:S01]  /*0700*/  @P1 LDC R13, c[0x3][0x18] ;  /* 0x00c00600ff0d1b82 */ /* 0x000ea20000000800 */
[----:B------:R-:W-:Y:S02]  /*0710*/  HFMA2 R24, -RZ, RZ, 0, 0 ;  /* 0x00000000ff187431 */ /* 0x000fe400000001ff */
[----:B------:R-:W-:-:S04]  /*0720*/  FADD R27, R26, R27 ;  /* 0x0000001b1a1b7221 */ /* 0x000fc80000000000 */
[----:B------:R-:W-:Y:S01]  /*0730*/  FADD R27, R27, R0 ;  /* 0x000000001b1b7221 */ /* 0x000fe20000000000 */
[----:B----4-:R-:W-:Y:S01]  /*0740*/  @!P4 FMUL R24, R18, R19 ;  /* 0x000000131218c220 */ /* 0x010fe20000400000 */
[----:B------:R-:W-:-:S03]  /*0750*/  MOV R0, RZ ;  /* 0x000000ff00007202 */ /* 0x000fc60000000f00 */
[----:B------:R-:W-:Y:S01]  /*0760*/  FADD R27, R27, R24 ;  /* 0x000000181b1b7221 */ /* 0x000fe20000000000 */
[----:B------:R-:W-:Y:S02]  /*0770*/  IMAD.MOV.U32 R18, RZ, RZ, RZ ;  /* 0x000000ffff127224 */ /* 0x000fe400078e00ff */
[----:B0-----:R-:W-:Y:S01]  /*0780*/  @P3 FMUL R18, R14, R15 ;  /* 0x0000000f0e123220 */ /* 0x001fe20000400000 */
[----:B--2---:R-:W-:Y:S01]  /*0790*/  @P1 FMUL R0, R12, R13 ;  /* 0x0000000d0c001220 */ /* 0x004fe20000400000 */
[----:B------:R-:W-:-:S03]  /*07a0*/  HFMA2 R12, -RZ, RZ, 0, 0 ;  /* 0x00000000ff0c7431 */ /* 0x000fc600000001ff */
[----:B------:R-:W-:Y:S01]  /*07b0*/  FADD R27, R27, R0 ;  /* 0x000000001b1b7221 */ /* 0x000fe20000000000 */
[----:B-1----:R-:W-:-:S04]  /*07c0*/  @P2 FMUL R12, R16, R17 ;  /* 0x00000011100c2220 */ /* 0x002fc80000400000 */
[----:B------:R-:W-:Y:S01]  /*07d0*/  FADD R15, R27, R12 ;  /* 0x0000000c1b0f7221 */ /* 0x000fe20000000000 */
[----:B------:R-:W-:-:S04]  /*07e0*/  IMAD.WIDE R12, R4, 0x4, R10 ;  /* 0x00000004040c7825 */ /* 0x000fc800078e020a */
[----:B------:R-:W-:-:S05]  /*07f0*/  FADD R15, R15, R18 ;  /* 0x000000120f0f7221 */ /* 0x000fca0000000000 */
[----:B------:R0:W-:Y:S02]  /*0800*/  STG.E desc[UR4][R12.64], R15 ;  /* 0x0000000f0c007986 */ /* 0x0001e4000c101904 */
.L_x_29:
[----:B------:R-:W-:Y:S05]  /*0810*/  BSYNC.RECONVERGENT B0 ;  /* 0x0000000000007941 */ /* 0x000fea0003800200 */
.L_x_28:
[----:B------:R-:W-:Y:S01]  /*0820*/  ISETP.NE.AND P4, PT, R3, RZ, PT ;  /* 0x000000ff0300720c */ /* 0x000fe20003f85270 */
[----:B------:R-:W-:Y:S01]  /*0830*/  VIADD R4, R4, 0x1 ;  /* 0x0000000104047836 */ /* 0x000fe20000000000 */
[----:B------:R-:W-:Y:S02]  /*0840*/  IADD3 R23, PT, PT, R23, 0x1, RZ ;  /* 0x0000000117177810 */ /* 0x000fe40007ffe0ff */
[----:B------:R-:W-:Y:S02]  /*0850*/  IADD3 R6, PT, PT, R6, 0x1, RZ ;  /* 0x0000000106067810 */ /* 0x000fe40007ffe0ff */
[----:B------:R-:W-:Y:S02]  /*0860*/  IADD3 R21, PT, PT, R21, 0x1, RZ ;  /* 0x0000000115157810 */ /* 0x000fe40007ffe0ff */
[----:B------:R-:W-:Y:S02]  /*0870*/  IADD3 R8, PT, PT, R8, 0x1, RZ ;  /* 0x0000000108087810 */ /* 0x000fe40007ffe0ff */
[----:B------:R-:W-:-:S02]  /*0880*/  IADD3 R5, PT, PT, R5, 0x1, RZ ;  /* 0x0000000105057810 */ /* 0x000fc40007ffe0ff */
[----:B------:R-:W-:Y:S02]  /*0890*/  IADD3 R20, PT, PT, R20, 0x1, RZ ;  /* 0x0000000114147810 */ /* 0x000fe40007ffe0ff */
[----:B------:R-:W-:Y:S02]  /*08a0*/  IADD3 R7, PT, PT, R7, 0x1, RZ ;  /* 0x0000000107077810 */ /* 0x000fe40007ffe0ff */
[----:B------:R-:W-:Y:S01]  /*08b0*/  IADD3 R9, PT, PT, R9, 0x1, RZ ;  /* 0x0000000109097810 */ /* 0x000fe20007ffe0ff */
[----:B------:R-:W-:Y:S06]  /*08c0*/  @P4 BRA `(.L_x_30) ;  /* 0xfffffff8008c4947 */ /* 0x000fec000383ffff */
[----:B------:R-:W-:Y:S05]  /*08d0*/  EXIT ;  /* 0x000000000000794d */ /* 0x000fea0003800000 */
.L_x_31:
        /* <DEDUP_REMOVED lines=10> */
.L_x_59:


//--------------------- .text._Z24prepareInputGlobalKernelIfEvPT_S0_S1_iii --------------------------
	.section	.text._Z24prepareInputGlobalKernelIfEvPT_S0_S1_iii,"ax",@progbits
	.align	128
        .global         _Z24prepareInputGlobalKernelIfEvPT_S0_S1_iii
        .type           _Z24prepareInputGlobalKernelIfEvPT_S0_S1_iii,@function
        .size           _Z24prepareInputGlobalKernelIfEvPT_S0_S1_iii,(.L_x_60 - _Z24prepareInputGlobalKernelIfEvPT_S0_S1_iii)
        .other          _Z24prepareInputGlobalKernelIfEvPT_S0_S1_iii,@"STO_CUDA_ENTRY STV_DEFAULT"
_Z24prepareInputGlobalKernelIfEvPT_S0_S1_iii:
.text._Z24prepareInputGlobalKernelIfEvPT_S0_S1_iii:
        /* <DEDUP_REMOVED lines=48> */
.L_x_34:
        /* <DEDUP_REMOVED lines=81> */
.L_x_33:
[----:B------:R-:W-:Y:S05]  /*0810*/  BSYNC.RECONVERGENT B0 ;  /* 0x0000000000007941 */ /* 0x000fea0003800200 */
.L_x_32:
        /* <DEDUP_REMOVED lines=12> */
.L_x_35:
        /* <DEDUP_REMOVED lines=10> */
.L_x_60:


//--------------------- .text._Z11addMatricesIfEvPT_S1_iii --------------------------
	.section	.text._Z11addMatricesIfEvPT_S1_iii,"ax",@progbits
	.align	128
        .global         _Z11addMatricesIfEvPT_S1_iii
        .type           _Z11addMatricesIfEvPT_S1_iii,@function
        .size           _Z11addMatricesIfEvPT_S1_iii,(.L_x_56 - _Z11addMatricesIfEvPT_S1_iii)
        .other          _Z11addMatricesIfEvPT_S1_iii,@"STO_CUDA_ENTRY STV_DEFAULT"
_Z11addMatricesIfEvPT_S1_iii:
.text._Z11addMatricesIfEvPT_S1_iii:
[----:B------:R-:W-:Y:S01]  /*0000*/  LDC R1, c[0x0][0x37c] ;  /* 0x0000df00ff017b82 */ /* 0x000fe20000000800 */
[----:B------:R-:W0:Y:S07]  /*0010*/  S2R R0, SR_TID.X ;  /* 0x0000000000007919 */ /* 0x000e2e0000002100 */
[----:B------:R-:W1:Y:S01]  /*0020*/  S2UR UR5, SR_CTAID.X ;  /* 0x00000000000579c3 */ /* 0x000e620000002500 */
[----:B------:R-:W1:Y:S01]  /*0030*/  LDCU UR4, c[0x0][0x360] ;  /* 0x00006c00ff0477ac */ /* 0x000e620008000800 */
[----:B------:R-:W2:Y:S06]  /*0040*/  LDCU UR7, c[0x0][0x398] ;  /* 0x00007300ff0777ac */ /* 0x000eac0008000800 */
[----:B------:R-:W2:Y:S01]  /*0050*/  LDC R3, c[0x0][0x394] ;  /* 0x0000e500ff037b82 */ /* 0x000ea20000000800 */
[----:B-1----:R-:W-:-:S06]  /*0060*/  UIMAD UR5, UR5, UR4, URZ ;  /* 0x00000004050572a4 */ /* 0x002fcc000f8e02ff */
[----:B0-----:R-:W-:Y:S01]  /*0070*/  IADD3 R5, PT, PT, R0, UR5, RZ ;  /* 0x0000000500057c10 */ /* 0x001fe2000fffe0ff */
[----:B--2---:R-:W-:-:S05]  /*0080*/  IMAD R2, R3, UR7, RZ ;  /* 0x0000000703027c24 */ /* 0x004fca000f8e02ff */
[----:B------:R-:W-:-:S13]  /*0090*/  ISETP.GE.AND P0, PT, R5, R2, PT ;  /* 0x000000020500720c */ /* 0x000fda0003f06270 */
[----:B------:R-:W-:Y:S05]  /*00a0*/  @P0 EXIT ;  /* 0x000000000000094d */ /* 0x000fea0003800000 */
[----:B------:R-:W0:Y:S01]  /*00b0*/  LDCU UR9, c[0x0][0x390] ;  /* 0x00007200ff0977ac */ /* 0x000e220008000800 */
[----:B------:R-:W-:Y:S01]  /*00c0*/  HFMA2 R4, -RZ, RZ, 0, 0 ;  /* 0x00000000ff047431 */ /* 0x000fe200000001ff */
[----:B------:R-:W1:Y:S01]  /*00d0*/  LDCU.64 UR10, c[0x0][0x358] ;  /* 0x00006b00ff0a77ac */ /* 0x000e620008000a00 */
[----:B0-----:R-:W-:-:S09]  /*00e0*/  UISETP.GE.AND UP0, UPT, UR9, 0x1, UPT ;  /* 0x000000010900788c */ /* 0x001fd2000bf06270 */
[----:B-1----:R-:W-:Y:S05]  /*00f0*/  BRA.U !UP0, `(.L_x_36) ;  /* 0x0000000908007547 */ /* 0x002fea000b800000 */
[----:B------:R-:W-:Y:S01]  /*0100*/  UISETP.GE.U32.AND UP1, UPT, UR9, 0x10, UPT ;  /* 0x000000100900788c */ /* 0x000fe2000bf26070 */
[----:B------:R-:W-:Y:S01]  /*0110*/  MOV R4, RZ ;  /* 0x000000ff00047202 */ /* 0x000fe20000000f00 */
[----:B------:R-:W-:Y:S01]  /*0120*/  ULOP3.LUT UR6, UR9, 0xf, URZ, 0xc0, !UPT ;  /* 0x0000000f09067892 */ /* 0x000fe2000f8ec0ff */
[----:B------:R-:W-:-:S03]  /*0130*/  UMOV UR4, URZ ;  /* 0x000000ff00047c82 */ /* 0x000fc60008000000 */
[----:B------:R-:W-:-:S03]  /*0140*/  UISETP.NE.AND UP0, UPT, UR6, URZ, UPT ;  /* 0x000000ff0600728c */ /* 0x000fc6000bf05270 */
[----:B------:R-:W-:Y:S08]  /*0150*/  BRA.U !UP1, `(.L_x_37) ;  /* 0x0000000109e47547 */ /* 0x000ff0000b800000 */
[----:B------:R-:W-:Y:S01]  /*0160*/  ULOP3.LUT UR4, UR9, 0x7ffffff0, URZ, 0xc0, !UPT ;  /* 0x7ffffff009047892 */ /* 0x000fe2000f8ec0ff */
[----:B------:R-:W-:Y:S02]  /*0170*/  MOV R4, RZ ;  /* 0x000000ff00047202 */ /* 0x000fe40000000f00 */
[----:B------:R-:W-:Y:S01]  /*0180*/  MOV R7, R5 ;  /* 0x0000000500077202 */ /* 0x000fe20000000f00 */
[----:B------:R-:W-:-:S12]  /*0190*/  UIADD3 UR8, UPT, UPT, -UR4, URZ, URZ ;  /* 0x000000ff04087290 */ /* 0x000fd8000fffe1ff */
.L_x_38:
[----:B------:R-:W0:Y:S02]  /*01a0*/  LDC.64 R20, c[0x0][0x380] ;  /* 0x0000e000ff147b82 */ /* 0x000e240000000a00 */
[----:B0-----:R-:W-:-:S05]  /*01b0*/  IMAD.WIDE R20, R7, 0x4, R20 ;  /* 0x0000000407147825 */ /* 0x001fca00078e0214 */
[----:B------:R-:W2:Y:S01]  /*01c0*/  LDG.E.CONSTANT R9, desc[UR10][R20.64] ;  /* 0x0000000a14097981 */ /* 0x000ea2000c1e9900 */
[----:B------:R-:W-:-:S05]  /*01d0*/  IMAD.WIDE R16, R2, 0x4, R20 ;  /* 0x0000000402107825 */ /* 0x000fca00078e0214 */
[----:B------:R0:W3:Y:S01]  /*01e0*/  LDG.E.CONSTANT R6, desc[UR10][R16.64] ;  /* 0x0000000a10067981 */ /* 0x0000e2000c1e9900 */
[----:B------:R-:W-:-:S05]  /*01f0*/  IMAD.WIDE R14, R2, 0x4, R16 ;  /* 0x00000004020e7825 */ /* 0x000fca00078e0210 */
[----:B------:R1:W4:Y:S01]  /*0200*/  LDG.E.CONSTANT R8, desc[UR10][R14.64] ;  /* 0x0000000a0e087981 */ /* 0x000322000c1e9900 */
[----:B------:R-:W-:-:S05]  /*0210*/  IMAD.WIDE R22, R2, 0x4, R14 ;  /* 0x0000000402167825 */ /* 0x000fca00078e020e */
[----:B------:R-:W5:Y:S01]  /*0220*/  LDG.E.CONSTANT R10, desc[UR10][R22.64] ;  /* 0x0000000a160a7981 */ /* 0x000f62000c1e9900 */
[----:B------:R-:W-:-:S05]  /*0230*/  IMAD.WIDE R24, R2, 0x4, R22 ;  /* 0x0000000402187825 */ /* 0x000fca00078e0216 */
[----:B------:R-:W5:Y:S01]  /*0240*/  LDG.E.CONSTANT R27, desc[UR10][R24.64] ;  /* 0x0000000a181b7981 */ /* 0x000f62000c1e9900 */
[----:B------:R-:W-:-:S05]  /*0250*/  IMAD.WIDE R12, R2, 0x4, R24 ;  /* 0x00000004020c7825 */ /* 0x000fca00078e0218 */
[----:B------:R1:W5:Y:S01]  /*0260*/  LDG.E.CONSTANT R26, desc[UR10][R12.64] ;  /* 0x0000000a0c1a7981 */ /* 0x000362000c1e9900 */
[----:B------:R-:W-:-:S05]  /*0270*/  IMAD.WIDE R28, R2, 0x4, R12 ;  /* 0x00000004021c7825 */ /* 0x000fca00078e020c */
[----:B------:R1:W5:Y:S01]  /*0280*/  LDG.E.CONSTANT R11, desc[UR10][R28.64] ;  /* 0x0000000a1c0b7981 */ /* 0x000362000c1e9900 */
[----:B------:R-:W-:-:S04]  /*0290*/  IMAD.WIDE R18, R2, 0x4, R28 ;  /* 0x0000000402127825 */ /* 0x000fc800078e021c */
[C---:B0-----:R-:W-:Y:S02]  /*02a0*/  IMAD.WIDE R16, R2.reuse, 0x4, R18 ;  /* 0x0000000402107825 */ /* 0x041fe400078e0212 */
[----:B------:R-:W5:Y:S02]  /*02b0*/  LDG.E.CONSTANT R18, desc[UR10][R18.64] ;  /* 0x0000000a12127981 */ /* 0x000f64000c1e9900 */
[C---:B-1----:R-:W-:Y:S02]  /*02c0*/  IMAD.WIDE R14, R2.reuse, 0x4, R16 ;  /* 0x00000004020e7825 */ /* 0x042fe400078e0210 */
[----:B------:R-:W5:Y:S02]  /*02d0*/  LDG.E.CONSTANT R16, desc[UR10][R16.64] ;  /* 0x0000000a10107981 */ /* 0x000f64000c1e9900 */
[C---:B------:R-:W-:Y:S02]  /*02e0*/  IMAD.WIDE R12, R2.reuse, 0x4, R14 ;  /* 0x00000004020c7825 */ /* 0x040fe400078e020e */
[----:B------:R-:W5:Y:S02]  /*02f0*/  LDG.E.CONSTANT R14, desc[UR10][R14.64] ;  /* 0x0000000a0e0e7981 */ /* 0x000f64000c1e9900 */
[----:B------:R-:W-:-:S04]  /*0300*/  IMAD.WIDE R20, R2, 0x4, R12 ;  /* 0x0000000402147825 */ /* 0x000fc800078e020c */
[C---:B------:R-:W-:Y:S01]  /*0310*/  IMAD.WIDE R22, R2.reuse, 0x4, R20 ;  /* 0x0000000402167825 */ /* 0x040fe200078e0214 */
[----:B------:R0:W5:Y:S04]  /*0320*/  LDG.E.CONSTANT R15, desc[UR10][R12.64] ;  /* 0x0000000a0c0f7981 */ /* 0x000168000c1e9900 */
[----:B------:R-:W5:Y:S01]  /*0330*/  LDG.E.CONSTANT R20, desc[UR10][R20.64] ;  /* 0x0000000a14147981 */ /* 0x000f62000c1e9900 */
[----:B------:R-:W-:-:S03]  /*0340*/  IMAD.WIDE R24, R2, 0x4, R22 ;  /* 0x0000000402187825 */ /* 0x000fc600078e0216 */
[----:B------:R-:W5:Y:S01]  /*0350*/  LDG.E.CONSTANT R22, desc[UR10][R22.64] ;  /* 0x0000000a16167981 */ /* 0x000f62000c1e9900 */
[----:B------:R-:W-:-:S03]  /*0360*/  IMAD.WIDE R28, R2, 0x4, R24 ;  /* 0x00000004021c7825 */ /* 0x000fc600078e0218 */
[----:B------:R-:W5:Y:S01]  /*0370*/  LDG.E.CONSTANT R24, desc[UR10][R24.64] ;  /* 0x0000000a18187981 */ /* 0x000f62000c1e9900 */
[----:B0-----:R-:W-:-:S03]  /*0380*/  IMAD.WIDE R12, R2, 0x4, R28 ;  /* 0x00000004020c7825 */ /* 0x001fc600078e021c */
[----:B------:R-:W5:Y:S04]  /*0390*/  LDG.E.CONSTANT R28, desc[UR10][R28.64] ;  /* 0x0000000a1c1c7981 */ /* 0x000f68000c1e9900 */
[----:B------:R-:W5:Y:S01]  /*03a0*/  LDG.E.CONSTANT R17, desc[UR10][R12.64] ;  /* 0x0000000a0c117981 */ /* 0x000f62000c1e9900 */
[----:B------:R-:W-:-:S04]  /*03b0*/  UIADD3 UR8, UPT, UPT, UR8, 0x10, URZ ;  /* 0x0000001008087890 */ /* 0x000fc8000fffe0ff */
[----:B------:R-:W-:Y:S01]  /*03c0*/  UISETP.NE.AND UP1, UPT, UR8, URZ, UPT ;  /* 0x000000ff0800728c */ /* 0x000fe2000bf25270 */
[----:B------:R-:W-:Y:S01]  /*03d0*/  LEA R7, R2, R7, 0x4 ;  /* 0x0000000702077211 */ /* 0x000fe200078e20ff */
[----:B--2---:R-:W-:-:S04]  /*03e0*/  FADD R9, R9, R4 ;  /* 0x0000000409097221 */ /* 0x004fc80000000000 */
[----:B---3--:R-:W-:-:S04]  /*03f0*/  FADD R9, R9, R6 ;  /* 0x0000000609097221 */ /* 0x008fc80000000000 */
[----:B----4-:R-:W-:-:S04]  /*0400*/  FADD R9, R9, R8 ;  /* 0x0000000809097221 */ /* 0x010fc80000000000 */
[----:B-----5:R-:W-:-:S04]  /*0410*/  FADD R10, R9, R10 ;  /* 0x0000000a090a7221 */ /* 0x020fc80000000000 */
[----:B------:R-:W-:-:S04]  /*0420*/  FADD R27, R10, R27 ;  /* 0x0000001b0a1b7221 */ /* 0x000fc80000000000 */
        /* <DEDUP_REMOVED lines=10> */
[----:B------:R-:W-:Y:S01]  /*04d0*/  FADD R4, R28, R17 ;  /* 0x000000111c047221 */ /* 0x000fe20000000000 */
[----:B------:R-:W-:Y:S06]  /*04e0*/  BRA.U UP1, `(.L_x_38) ;  /* 0xfffffffd012c7547 */ /* 0x000fec000b83ffff */
.L_x_37:
[----:B------:R-:W-:Y:S05]  /*04f0*/  BRA.U !UP0, `(.L_x_36) ;  /* 0x0000000508007547 */ /* 0x000fea000b800000 */
[----:B------:R-:W-:Y:S02]  /*0500*/  UISETP.GE.U32.AND UP0, UPT, UR6, 0x8, UPT ;  /* 0x000000080600788c */ /* 0x000fe4000bf06070 */
[----:B------:R-:W-:-:S04]  /*0510*/  ULOP3.LUT UR8, UR9, 0x7, URZ, 0xc0, !UPT ;  /* 0x0000000709087892 */ /* 0x000fc8000f8ec0ff */
[----:B------:R-:W-:-:S03]  /*0520*/  UISETP.NE.AND UP1, UPT, UR8, URZ, UPT ;  /* 0x000000ff0800728c */ /* 0x000fc6000bf25270 */
[----:B------:R-:W-:Y:S08]  /*0530*/  BRA.U !UP0, `(.L_x_39) ;  /* 0x00000001086c7547 */ /* 0x000ff0000b800000 */
[----:B------:R-:W0:Y:S01]  /*0540*/  LDC.64 R6, c[0x0][0x380] ;  /* 0x0000e000ff067b82 */ /* 0x000e220000000a00 */
[----:B------:R-:W-:-:S04]  /*0550*/  IMAD R9, R2, UR4, R5 ;  /* 0x0000000402097c24 */ /* 0x000fc8000f8e0205 */
[----:B0-----:R-:W-:-:S04]  /*0560*/  IMAD.WIDE R6, R9, 0x4, R6 ;  /* 0x0000000409067825 */ /* 0x001fc800078e0206 */
[C---:B------:R-:W-:Y:S02]  /*0570*/  IMAD.WIDE R8, R2.reuse, 0x4, R6 ;  /* 0x0000000402087825 */ /* 0x040fe400078e0206 */
[----:B------:R-:W2:Y:S02]  /*0580*/  LDG.E.CONSTANT R7, desc[UR10][R6.64] ;  /* 0x0000000a06077981 */ /* 0x000ea4000c1e9900 */
[C---:B------:R-:W-:Y:S02]  /*0590*/  IMAD.WIDE R10, R2.reuse, 0x4, R8 ;  /* 0x00000004020a7825 */ /* 0x040fe400078e0208 */
[----:B------:R-:W3:Y:S02]  /*05a0*/  LDG.E.CONSTANT R8, desc[UR10][R8.64] ;  /* 0x0000000a08087981 */ /* 0x000ee4000c1e9900 */
[C---:B------:R-:W-:Y:S02]  /*05b0*/  IMAD.WIDE R12, R2.reuse, 0x4, R10 ;  /* 0x00000004020c7825 */ /* 0x040fe400078e020a */
[----:B------:R-:W4:Y:S02]  /*05c0*/  LDG.E.CONSTANT R10, desc[UR10][R10.64] ;  /* 0x0000000a0a0a7981 */ /* 0x000f24000c1e9900 */
[----:B------:R-:W-:-:S02]  /*05d0*/  IMAD.WIDE R14, R2, 0x4, R12 ;  /* 0x00000004020e7825 */ /* 0x000fc400078e020c */
[----:B------:R-:W5:Y:S02]  /*05e0*/  LDG.E.CONSTANT R12, desc[UR10][R12.64] ;  /* 0x0000000a0c0c7981 */ /* 0x000f64000c1e9900 */
[C---:B------:R-:W-:Y:S02]  /*05f0*/  IMAD.WIDE R16, R2.reuse, 0x4, R14 ;  /* 0x0000000402107825 */ /* 0x040fe400078e020e */
[----:B------:R-:W5:Y:S02]  /*0600*/  LDG.E.CONSTANT R14, desc[UR10][R14.64] ;  /* 0x0000000a0e0e7981 */ /* 0x000f64000c1e9900 */
[C---:B------:R-:W-:Y:S02]  /*0610*/  IMAD.WIDE R18, R2.reuse, 0x4, R16 ;  /* 0x0000000402127825 */ /* 0x040fe400078e0210 */
[----:B------:R-:W5:Y:S02]  /*0620*/  LDG.E.CONSTANT R16, desc[UR10][R16.64] ;  /* 0x0000000a10107981 */ /* 0x000f64000c1e9900 */
[----:B------:R-:W-:-:S02]  /*0630*/  IMAD.WIDE R20, R2, 0x4, R18 ;  /* 0x0000000402147825 */ /* 0x000fc400078e0212 */
[----:B------:R-:W5:Y:S04]  /*0640*/  LDG.E.CONSTANT R18, desc[UR10][R18.64] ;  /* 0x0000000a12127981 */ /* 0x000f68000c1e9900 */
[----:B------:R-:W5:Y:S01]  /*0650*/  LDG.E.CONSTANT R20, desc[UR10][R20.64] ;  /* 0x0000000a14147981 */ /* 0x000f62000c1e9900 */
[----:B------:R-:W-:Y:S01]  /*0660*/  UIADD3 UR4, UPT, UPT, UR4, 0x8, URZ ;  /* 0x0000000804047890 */ /* 0x000fe2000fffe0ff */
[----:B--2---:R-:W-:-:S04]  /*0670*/  FADD R7, R4, R7 ;  /* 0x0000000704077221 */ /* 0x004fc80000000000 */
[----:B---3--:R-:W-:-:S04]  /*0680*/  FADD R7, R7, R8 ;  /* 0x0000000807077221 */ /* 0x008fc80000000000 */
[----:B----4-:R-:W-:-:S04]  /*0690*/  FADD R7, R7, R10 ;  /* 0x0000000a07077221 */ /* 0x010fc80000000000 */
[----:B-----5:R-:W-:-:S04]  /*06a0*/  FADD R7, R7, R12 ;  /* 0x0000000c07077221 */ /* 0x020fc80000000000 */
[----:B------:R-:W-:-:S04]  /*06b0*/  FADD R7, R7, R14 ;  /* 0x0000000e07077221 */ /* 0x000fc80000000000 */
[----:B------:R-:W-:-:S04]  /*06c0*/  FADD R7, R7, R16 ;  /* 0x0000001007077221 */ /* 0x000fc80000000000 */
[----:B------:R-:W-:-:S04]  /*06d0*/  FADD R7, R7, R18 ;  /* 0x0000001207077221 */ /* 0x000fc80000000000 */
[----:B------:R-:W-:-:S07]  /*06e0*/  FADD R4, R7, R20 ;  /* 0x0000001407047221 */ /* 0x000fce0000000000 */
.L_x_39:
        /* <DEDUP_REMOVED lines=12> */
[----:B------:R-:W-:Y:S02]  /*07b0*/  IMAD.WIDE R12, R2, 0x4, R10 ;  /* 0x00000004020c7825 */ /* 0x000fe400078e020a */
[----:B------:R-:W4:Y:S04]  /*07c0*/  LDG.E.CONSTANT R11, desc[UR10][R10.64] ;  /* 0x0000000a0a0b7981 */ /* 0x000f28000c1e9900 */
[----:B------:R-:W5:Y:S01]  /*07d0*/  LDG.E.CONSTANT R13, desc[UR10][R12.64] ;  /* 0x0000000a0c0d7981 */ /* 0x000f62000c1e9900 */
[----:B------:R-:W-:Y:S01]  /*07e0*/  UIADD3 UR4, UPT, UPT, UR4, 0x4, URZ ;  /* 0x0000000404047890 */ /* 0x000fe2000fffe0ff */
[----:B--2---:R-:W-:-:S04]  /*07f0*/  FADD R4, R4, R7 ;  /* 0x0000000704047221 */ /* 0x004fc80000000000 */
[----:B---3--:R-:W-:-:S04]  /*0800*/  FADD R4, R4, R9 ;  /* 0x0000000904047221 */ /* 0x008fc80000000000 */
[----:B----4-:R-:W-:-:S04]  /*0810*/  FADD R4, R4, R11 ;  /* 0x0000000b04047221 */ /* 0x010fc80000000000 */
[----:B-----5:R-:W-:-:S07]  /*0820*/  FADD R4, R4, R13 ;  /* 0x0000000d04047221 */ /* 0x020fce0000000000 */
.L_x_40:
[----:B------:R-:W-:Y:S05]  /*0830*/  BRA.U !UP1, `(.L_x_36) ;  /* 0x0000000109307547 */ /* 0x000fea000b800000 */
[----:B------:R-:W0:Y:S01]  /*0840*/  LDC.64 R8, c[0x0][0x380] ;  /* 0x0000e000ff087b82 */ /* 0x000e220000000a00 */
[----:B------:R-:W-:Y:S02]  /*0850*/  UIMAD UR4, UR4, UR7, URZ ;  /* 0x00000007040472a4 */ /* 0x000fe4000f8e02ff */
[----:B------:R-:W-:-:S04]  /*0860*/  UIADD3 UR6, UPT, UPT, -UR6, URZ, URZ ;  /* 0x000000ff06067290 */ /* 0x000fc8000fffe1ff */
[----:B------:R-:W-:-:S05]  /*0870*/  IMAD R0, R3, UR4, R0 ;  /* 0x0000000403007c24 */ /* 0x000fca000f8e0200 */
[----:B------:R-:W-:-:S07]  /*0880*/  IADD3 R3, PT, PT, R0, UR5, RZ ;  /* 0x0000000500037c10 */ /* 0x000fce000fffe0ff */
.L_x_41:
[----:B0-----:R-:W-:-:S06]  /*0890*/  IMAD.WIDE R6, R3, 0x4, R8 ;  /* 0x0000000403067825 */ /* 0x001fcc00078e0208 */
[----:B------:R-:W2:Y:S01]  /*08a0*/  LDG.E.CONSTANT R7, desc[UR10][R6.64] ;  /* 0x0000000a06077981 */ /* 0x000ea2000c1e9900 */
[----:B------:R-:W-:Y:S01]  /*08b0*/  UIADD3 UR6, UPT, UPT, UR6, 0x1, URZ ;  /* 0x0000000106067890 */ /* 0x000fe2000fffe0ff */
[----:B------:R-:W-:-:S03]  /*08c0*/  IADD3 R3, PT, PT, R2, R3, RZ ;  /* 0x0000000302037210 */ /* 0x000fc60007ffe0ff */
[----:B------:R-:W-:Y:S01]  /*08d0*/  UISETP.NE.AND UP0, UPT, UR6, URZ, UPT ;  /* 0x000000ff0600728c */ /* 0x000fe2000bf05270 */
[----:B--2---:R-:W-:-:S08]  /*08e0*/  FADD R4, R7, R4 ;  /* 0x0000000407047221 */ /* 0x004fd00000000000 */
[----:B------:R-:W-:Y:S05]  /*08f0*/  BRA.U UP0, `(.L_x_41) ;  /* 0xfffffffd00e47547 */ /* 0x000fea000b83ffff */
.L_x_36:
[----:B------:R-:W-:Y:S01]  /*0900*/  I2FP.F32.S32 R0, UR9 ;  /* 0x0000000900007c45 */ /* 0x000fe20008201400 */
[----:B------:R-:W-:Y:S03]  /*0910*/  BSSY.RECONVERGENT B0, `(.L_x_42) ;  /* 0x000000c000007945 */ /* 0x000fe60003800200 */
[----:B------:R-:W0:Y:S08]  /*0920*/  MUFU.RCP R3, R0 ;  /* 0x0000000000037308 */ /* 0x000e300000001000 */
[----:B------:R-:W1:Y:S01]  /*0930*/  FCHK P0, R4, R0 ;  /* 0x0000000004007302 */ /* 0x000e620000000000 */
[----:B0-----:R-:W-:-:S04]  /*0940*/  FFMA R2, -R0, R3, 1 ;  /* 0x3f80000000027423 */ /* 0x001fc80000000103 */
[----:B------:R-:W-:-:S04]  /*0950*/  FFMA R3, R3, R2, R3 ;  /* 0x0000000203037223 */ /* 0x000fc80000000003 */
[----:B------:R-:W-:-:S04]  /*0960*/  FFMA R7, R3, R4, RZ ;  /* 0x0000000403077223 */ /* 0x000fc800000000ff */
[----:B------:R-:W-:-:S04]  /*0970*/  FFMA R2, -R0, R7, R4 ;  /* 0x0000000700027223 */ /* 0x000fc80000000104 */
[----:B------:R-:W-:Y:S01]  /*0980*/  FFMA R7, R3, R2, R7 ;  /* 0x0000000203077223 */ /* 0x000fe20000000007 */
[----:B-1----:R-:W-:Y:S06]  /*0990*/  @!P0 BRA `(.L_x_43) ;  /* 0x00000000000c8947 */ /* 0x002fec0003800000 */
[----:B------:R-:W-:-:S07]  /*09a0*/  MOV R2, 0x9c0 ;  /* 0x000009c000027802 */ /* 0x000fce0000000f00 */
[----:B------:R-:W-:Y:S05]  /*09b0*/  CALL.REL.NOINC `($__internal_0_$__cuda_sm3x_div_rn_noftz_f32_slowpath) ;  /* 0x0000000000187944 */ /* 0x000fea0003c00000 */
[----:B------:R-:W-:-:S07]  /*09c0*/  MOV R7, R0 ;  /* 0x0000000000077202 */ /* 0x000fce0000000f00 */
.L_x_43:
[----:B------:R-:W-:Y:S05]  /*09d0*/  BSYNC.RECONVERGENT B0 ;  /* 0x0000000000007941 */ /* 0x000fea0003800200 */
.L_x_42:
[----:B------:R-:W0:Y:S02]  /*09e0*/  LDC.64 R2, c[0x0][0x388] ;  /* 0x0000e200ff027b82 */ /* 0x000e240000000a00 */
[----:B0-----:R-:W-:-:S05]  /*09f0*/  IMAD.WIDE R2, R5, 0x4, R2 ;  /* 0x0000000405027825 */ /* 0x001fca00078e0202 */
[----:B------:R-:W-:Y:S01]  /*0a00*/  STG.E desc[UR10][R2.64], R7 ;  /* 0x0000000702007986 */ /* 0x000fe2000c10190a */
[----:B------:R-:W-:Y:S05]  /*0a10*/  EXIT ;  /* 0x000000000000794d */ /* 0x000fea0003800000 */
        .weak           $__internal_0_$__cuda_sm3x_div_rn_noftz_f32_slowpath
        .type           $__internal_0_$__cuda_sm3x_div_rn_noftz_f32_slowpath,@function
        .size           $__internal_0_$__cuda_sm3x_div_rn_noftz_f32_slowpath,(.L_x_56 - $__internal_0_$__cuda_sm3x_div_rn_noftz_f32_slowpath)
$__internal_0_$__cuda_sm3x_div_rn_noftz_f32_slowpath:
[----:B------:R-:W-:Y:S01]  /*0a20*/  SHF.R.U32.HI R6, RZ, 0x17, R0 ;  /* 0x00000017ff067819 */ /* 0x000fe20000011600 */
[----:B------:R-:W-:Y:S01]  /*0a30*/  BSSY.RECONVERGENT B1, `(.L_x_44) ;  /* 0x0000063000017945 */ /* 0x000fe20003800200 */
[----:B------:R-:W-:Y:S02]  /*0a40*/  SHF.R.U32.HI R3, RZ, 0x17, R4 ;  /* 0x00000017ff037819 */ /* 0x000fe40000011604 */
[----:B------:R-:W-:Y:S02]  /*0a50*/  LOP3.LUT R6, R6, 0xff, RZ, 0xc0, !PT ;  /* 0x000000ff06067812 */ /* 0x000fe400078ec0ff */
[----:B------:R-:W-:Y:S02]  /*0a60*/  LOP3.LUT R10, R3, 0xff, RZ, 0xc0, !PT ;  /* 0x000000ff030a7812 */ /* 0x000fe400078ec0ff */
[----:B------:R-:W-:Y:S02]  /*0a70*/  IADD3 R8, PT, PT, R6, -0x1, RZ ;  /* 0xffffffff06087810 */ /* 0x000fe40007ffe0ff */
[----:B------:R-:W-:-:S02]  /*0a80*/  IADD3 R9, PT, PT, R10, -0x1, RZ ;  /* 0xffffffff0a097810 */ /* 0x000fc40007ffe0ff */
[----:B------:R-:W-:Y:S02]  /*0a90*/  ISETP.GT.U32.AND P0, PT, R8, 0xfd, PT ;  /* 0x000000fd0800780c */ /* 0x000fe40003f04070 */
[----:B------:R-:W-:Y:S02]  /*0aa0*/  MOV R3, R0 ;  /* 0x0000000000037202 */ /* 0x000fe40000000f00 */
[----:B------:R-:W-:-:S13]  /*0ab0*/  ISETP.GT.U32.OR P0, PT, R9, 0xfd, P0 ;  /* 0x000000fd0900780c */ /* 0x000fda0000704470 */
[----:B------:R-:W-:Y:S01]  /*0ac0*/  @!P0 MOV R7, RZ ;  /* 0x000000ff00078202 */ /* 0x000fe20000000f00 */
[----:B------:R-:W-:Y:S06]  /*0ad0*/  @!P0 BRA `(.L_x_45) ;  /* 0x00000000005c8947 */ /* 0x000fec0003800000 */
[----:B------:R-:W-:Y:S02]  /*0ae0*/  FSETP.GTU.FTZ.AND P0, PT, |R4|, +INF , PT ;  /* 0x7f8000000400780b */ /* 0x000fe40003f1c200 */
[----:B------:R-:W-:-:S04]  /*0af0*/  FSETP.GTU.FTZ.AND P1, PT, |R0|, +INF , PT ;  /* 0x7f8000000000780b */ /* 0x000fc80003f3c200 */
[----:B------:R-:W-:-:S13]  /*0b00*/  PLOP3.LUT P0, PT, P0, P1, PT, 0xf8, 0x8f ;  /* 0x00000000008f781c */ /* 0x000fda0000703f70 */
[----:B------:R-:W-:Y:S05]  /*0b10*/  @P0 BRA `(.L_x_46) ;  /* 0x00000004004c0947 */ /* 0x000fea0003800000 */
[----:B------:R-:W-:-:S13]  /*0b20*/  LOP3.LUT P0, RZ, R3, 0x7fffffff, R4, 0xc8, !PT ;  /* 0x7fffffff03ff7812 */ /* 0x000fda000780c804 */
[----:B------:R-:W-:Y:S05]  /*0b30*/  @!P0 BRA `(.L_x_47) ;  /* 0x00000004003c8947 */ /* 0x000fea0003800000 */
[----:B------:R-:W-:Y:S02]  /*0b40*/  FSETP.NEU.FTZ.AND P2, PT, |R4|, +INF , PT ;  /* 0x7f8000000400780b */ /* 0x000fe40003f5d200 */
[----:B------:R-:W-:Y:S02]  /*0b50*/  FSETP.NEU.FTZ.AND P1, PT, |R0|, +INF , PT ;  /* 0x7f8000000000780b */ /* 0x000fe40003f3d200 */
[----:B------:R-:W-:-:S11]  /*0b60*/  FSETP.NEU.FTZ.AND P0, PT, |R4|, +INF , PT ;  /* 0x7f8000000400780b */ /* 0x000fd60003f1d200 */
[----:B------:R-:W-:Y:S05]  /*0b70*/  @!P1 BRA !P2, `(.L_x_47) ;  /* 0x00000004002c9947 */ /* 0x000fea0005000000 */
[----:B------:R-:W-:-:S04]  /*0b80*/  LOP3.LUT P2, RZ, R4, 0x7fffffff, RZ, 0xc0, !PT ;  /* 0x7fffffff04ff7812 */ /* 0x000fc8000784c0ff */
[----:B------:R-:W-:-:S13]  /*0b90*/  PLOP3.LUT P1, PT, P1, P2, PT, 0x2f, 0xf2 ;  /* 0x0000000000f2781c */ /* 0x000fda0000f24577 */
[----:B------:R-:W-:Y:S05]  /*0ba0*/  @P1 BRA `(.L_x_48) ;  /* 0x0000000400181947 */ /* 0x000fea0003800000 */
[----:B------:R-:W-:-:S04]  /*0bb0*/  LOP3.LUT P1, RZ, R3, 0x7fffffff, RZ, 0xc0, !PT ;  /* 0x7fffffff03ff7812 */ /* 0x000fc8000782c0ff */
[----:B------:R-:W-:-:S13]  /*0bc0*/  PLOP3.LUT P0, PT, P0, P1, PT, 0x2f, 0xf2 ;  /* 0x0000000000f2781c */ /* 0x000fda0000702577 */
[----:B------:R-:W-:Y:S05]  /*0bd0*/  @P0 BRA `(.L_x_49) ;  /* 0x0000000400000947 */ /* 0x000fea0003800000 */
[----:B------:R-:W-:Y:S02]  /*0be0*/  ISETP.GE.AND P0, PT, R9, RZ, PT ;  /* 0x000000ff0900720c */ /* 0x000fe40003f06270 */
[----:B------:R-:W-:-:S11]  /*0bf0*/  ISETP.GE.AND P1, PT, R8, RZ, PT ;  /* 0x000000ff0800720c */ /* 0x000fd60003f26270 */
[----:B------:R-:W-:Y:S01]  /*0c00*/  @P0 MOV R7, RZ ;  /* 0x000000ff00070202 */ /* 0x000fe20000000f00 */
[----:B------:R-:W-:Y:S01]  /*0c10*/  @!P0 FFMA R4, R4, 1.84467440737095516160e+19, RZ ;  /* 0x5f80000004048823 */ /* 0x000fe200000000ff */
[----:B------:R-:W-:Y:S01]  /*0c20*/  @!P0 MOV R7, 0xffffffc0 ;  /* 0xffffffc000078802 */ /* 0x000fe20000000f00 */
[----:B------:R-:W-:-:S03]  /*0c30*/  @!P1 FFMA R3, R0, 1.84467440737095516160e+19, RZ ;  /* 0x5f80000000039823 */ /* 0x000fc600000000ff */
[----:B------:R-:W-:-:S07]  /*0c40*/  @!P1 IADD3 R7, PT, PT, R7, 0x40, RZ ;  /* 0x0000004007079810 */ /* 0x000fce0007ffe0ff */
.L_x_45:
[----:B------:R-:W-:Y:S01]  /*0c50*/  LEA R0, R6, 0xc0800000, 0x17 ;  /* 0xc080000006007811 */ /* 0x000fe200078eb8ff */
[----:B------:R-:W-:Y:S03]  /*0c60*/  BSSY.RECONVERGENT B2, `(.L_x_50) ;  /* 0x0000036000027945 */ /* 0x000fe60003800200 */
[----:B------:R-:W-:Y:S02]  /*0c70*/  IADD3 R8, PT, PT, -R0, R3, RZ ;  /* 0x0000000300087210 */ /* 0x000fe40007ffe1ff */
[----:B------:R-:W-:Y:S02]  /*0c80*/  IADD3 R3, PT, PT, R10, -0x7f, RZ ;  /* 0xffffff810a037810 */ /* 0x000fe40007ffe0ff */
[----:B------:R-:W0:Y:S01]  /*0c90*/  MUFU.RCP R9, R8 ;  /* 0x0000000800097308 */ /* 0x000e220000001000 */
[----:B------:R-:W-:Y:S01]  /*0ca0*/  FADD.FTZ R11, -R8, -RZ ;  /* 0x800000ff080b7221 */ /* 0x000fe20000010100 */
[C---:B------:R-:W-:Y:S01]  /*0cb0*/  IADD3 R6, PT, PT, R3.reuse, 0x7f, -R6 ;  /* 0x0000007f03067810 */ /* 0x040fe20007ffe806 */
[----:B------:R-:W-:-:S03]  /*0cc0*/  IMAD R0, R3, -0x800000, R4 ;  /* 0xff80000003007824 */ /* 0x000fc600078e0204 */
[----:B------:R-:W-:Y:S01]  /*0cd0*/  IADD3 R6, PT, PT, R6, R7, RZ ;  /* 0x0000000706067210 */ /* 0x000fe20007ffe0ff */
[----:B0-----:R-:W-:-:S04]  /*0ce0*/  FFMA R10, R9, R11, 1 ;  /* 0x3f800000090a7423 */ /* 0x001fc8000000000b */
[----:B------:R-:W-:-:S04]  /*0cf0*/  FFMA R13, R9, R10, R9 ;  /* 0x0000000a090d7223 */ /* 0x000fc80000000009 */
[----:B------:R-:W-:-:S04]  /*0d00*/  FFMA R4, R0, R13, RZ ;  /* 0x0000000d00047223 */ /* 0x000fc800000000ff */
[----:B------:R-:W-:-:S04]  /*0d10*/  FFMA R9, R11, R4, R0 ;  /* 0x000000040b097223 */ /* 0x000fc80000000000 */
[----:B------:R-:W-:-:S04]  /*0d20*/  FFMA R4, R13, R9, R4 ;  /* 0x000000090d047223 */ /* 0x000fc80000000004 */
[----:B------:R-:W-:-:S04]  /*0d30*/  FFMA R11, R11, R4, R0 ;  /* 0x000000040b0b7223 */ /* 0x000fc80000000000 */
[----:B------:R-:W-:-:S05]  /*0d40*/  FFMA R0, R13, R11, R4 ;  /* 0x0000000b0d007223 */ /* 0x000fca0000000004 */
[----:B------:R-:W-:-:S04]  /*0d50*/  SHF.R.U32.HI R3, RZ, 0x17, R0 ;  /* 0x00000017ff037819 */ /* 0x000fc80000011600 */
[----:B------:R-:W-:-:S04]  /*0d60*/  LOP3.LUT R3, R3, 0xff, RZ, 0xc0, !PT ;  /* 0x000000ff03037812 */ /* 0x000fc800078ec0ff */
[----:B------:R-:W-:-:S04]  /*0d70*/  IADD3 R8, PT, PT, R3, R6, RZ ;  /* 0x0000000603087210 */ /* 0x000fc80007ffe0ff */
[----:B------:R-:W-:-:S04]  /*0d80*/  IADD3 R3, PT, PT, R8, -0x1, RZ ;  /* 0xffffffff08037810 */ /* 0x000fc80007ffe0ff */
[----:B------:R-:W-:-:S13]  /*0d90*/  ISETP.GE.U32.AND P0, PT, R3, 0xfe, PT ;  /* 0x000000fe0300780c */ /* 0x000fda0003f06070 */
[----:B------:R-:W-:Y:S05]  /*0da0*/  @!P0 BRA `(.L_x_51) ;  /* 0x0000000000808947 */ /* 0x000fea0003800000 */
[----:B------:R-:W-:-:S13]  /*0db0*/  ISETP.GT.AND P0, PT, R8, 0xfe, PT ;  /* 0x000000fe0800780c */ /* 0x000fda0003f04270 */
[----:B------:R-:W-:Y:S05]  /*0dc0*/  @P0 BRA `(.L_x_52) ;  /* 0x00000000006c0947 */ /* 0x000fea0003800000 */
[----:B------:R-:W-:-:S13]  /*0dd0*/  ISETP.GE.AND P0, PT, R8, 0x1, PT ;  /* 0x000000010800780c */ /* 0x000fda0003f06270 */
[----:B------:R-:W-:Y:S05]  /*0de0*/  @P0 BRA `(.L_x_53) ;  /* 0x0000000000740947 */ /* 0x000fea0003800000 */
[----:B------:R-:W-:Y:S02]  /*0df0*/  ISETP.GE.AND P0, PT, R8, -0x18, PT ;  /* 0xffffffe80800780c */ /* 0x000fe40003f06270 */
[----:B------:R-:W-:-:S11]  /*0e00*/  LOP3.LUT R0, R0, 0x80000000, RZ, 0xc0, !PT ;  /* 0x8000000000007812 */ /* 0x000fd600078ec0ff */
[----:B------:R-:W-:Y:S05]  /*0e10*/  @!P0 BRA `(.L_x_53) ;  /* 0x0000000000688947 */ /* 0x000fea0003800000 */
[-CC-:B------:R-:W-:Y:S01]  /*0e20*/  FFMA.RZ R3, R13, R11.reuse, R4.reuse ;  /* 0x0000000b0d037223 */ /* 0x180fe2000000c004 */
[C---:B------:R-:W-:Y:S02]  /*0e30*/  IADD3 R7, PT, PT, R8.reuse, 0x20, RZ ;  /* 0x0000002008077810 */ /* 0x040fe40007ffe0ff */
[C---:B------:R-:W-:Y:S02]  /*0e40*/  ISETP.NE.AND P2, PT, R8.reuse, RZ, PT ;  /* 0x000000ff0800720c */ /* 0x040fe40003f45270 */
[----:B------:R-:W-:Y:S01]  /*0e50*/  LOP3.LUT R6, R3, 0x7fffff, RZ, 0xc0, !PT ;  /* 0x007fffff03067812 */ /* 0x000fe200078ec0ff */
[CCC-:B------:R-:W-:Y:S01]  /*0e60*/  FFMA.RP R3, R13.reuse, R11.reuse, R4.reuse ;  /* 0x0000000b0d037223 */ /* 0x1c0fe20000008004 */
[----:B------:R-:W-:Y:S01]  /*0e70*/  FFMA.RM R4, R13, R11, R4 ;  /* 0x0000000b0d047223 */ /* 0x000fe20000004004 */
[----:B------:R-:W-:Y:S02]  /*0e80*/  ISETP.NE.AND P1, PT, R8, RZ, PT ;  /* 0x000000ff0800720c */ /* 0x000fe40003f25270 */
[----:B------:R-:W-:-:S02]  /*0e90*/  LOP3.LUT R6, R6, 0x800000, RZ, 0xfc, !PT ;  /* 0x0080000006067812 */ /* 0x000fc400078efcff */
[----:B------:R-:W-:Y:S02]  /*0ea0*/  IADD3 R8, PT, PT, -R8, RZ, RZ ;  /* 0x000000ff08087210 */ /* 0x000fe40007ffe1ff */
[----:B------:R-:W-:Y:S02]  /*0eb0*/  SHF.L.U32 R7, R6, R7, RZ ;  /* 0x0000000706077219 */ /* 0x000fe400000006ff */
[----:B------:R-:W-:Y:S02]  /*0ec0*/  FSETP.NEU.FTZ.AND P0, PT, R3, R4, PT ;  /* 0x000000040300720b */ /* 0x000fe40003f1d000 */
[----:B------:R-:W-:Y:S02]  /*0ed0*/  SEL R3, R8, RZ, P2 ;  /* 0x000000ff08037207 */ /* 0x000fe40001000000 */
[----:B------:R-:W-:Y:S02]  /*0ee0*/  ISETP.NE.AND P1, PT, R7, RZ, P1 ;  /* 0x000000ff0700720c */ /* 0x000fe40000f25270 */
[----:B------:R-:W-:-:S02]  /*0ef0*/  SHF.R.U32.HI R3, RZ, R3, R6 ;  /* 0x00000003ff037219 */ /* 0x000fc40000011606 */
[----:B------:R-:W-:Y:S02]  /*0f00*/  PLOP3.LUT P0, PT, P0, P1, PT, 0xf8, 0x8f ;  /* 0x00000000008f781c */ /* 0x000fe40000703f70 */
[----:B------:R-:W-:Y:S02]  /*0f10*/  SHF.R.U32.HI R7, RZ, 0x1, R3 ;  /* 0x00000001ff077819 */ /* 0x000fe40000011603 */
[----:B------:R-:W-:-:S04]  /*0f20*/  SEL R4, RZ, 0x1, !P0 ;  /* 0x00000001ff047807 */ /* 0x000fc80004000000 */
[----:B------:R-:W-:-:S04]  /*0f30*/  LOP3.LUT R4, R4, 0x1, R7, 0xf8, !PT ;  /* 0x0000000104047812 */ /* 0x000fc800078ef807 */
[----:B------:R-:W-:-:S04]  /*0f40*/  LOP3.LUT R4, R4, R3, RZ, 0xc0, !PT ;  /* 0x0000000304047212 */ /* 0x000fc800078ec0ff */
[----:B------:R-:W-:-:S04]  /*0f50*/  IADD3 R7, PT, PT, R7, R4, RZ ;  /* 0x0000000407077210 */ /* 0x000fc80007ffe0ff */
[----:B------:R-:W-:Y:S01]  /*0f60*/  LOP3.LUT R0, R7, R0, RZ, 0xfc, !PT ;  /* 0x0000000007007212 */ /* 0x000fe200078efcff */
[----:B------:R-:W-:Y:S06]  /*0f70*/  BRA `(.L_x_53) ;  /* 0x0000000000107947 */ /* 0x000fec0003800000 */
.L_x_52:
[----:B------:R-:W-:-:S04]  /*0f80*/  LOP3.LUT R0, R0, 0x80000000, RZ, 0xc0, !PT ;  /* 0x8000000000007812 */ /* 0x000fc800078ec0ff */
[----:B------:R-:W-:Y:S01]  /*0f90*/  LOP3.LUT R0, R0, 0x7f800000, RZ, 0xfc, !PT ;  /* 0x7f80000000007812 */ /* 0x000fe200078efcff */
[----:B------:R-:W-:Y:S06]  /*0fa0*/  BRA `(.L_x_53) ;  /* 0x0000000000047947 */ /* 0x000fec0003800000 */
.L_x_51:
[----:B------:R-:W-:-:S07]  /*0fb0*/  LEA R0, R6, R0, 0x17 ;  /* 0x0000000006007211 */ /* 0x000fce00078eb8ff */
.L_x_53:
[----:B------:R-:W-:Y:S05]  /*0fc0*/  BSYNC.RECONVERGENT B2 ;  /* 0x0000000000027941 */ /* 0x000fea0003800200 */
.L_x_50:
[----:B------:R-:W-:Y:S05]  /*0fd0*/  BRA `(.L_x_54) ;  /* 0x0000000000207947 */ /* 0x000fea0003800000 */
.L_x_49:
[----:B------:R-:W-:-:S04]  /*0fe0*/  LOP3.LUT R0, R3, 0x80000000, R4, 0x48, !PT ;  /* 0x8000000003007812 */ /* 0x000fc800078e4804 */
[----:B------:R-:W-:Y:S01]  /*0ff0*/  LOP3.LUT R0, R0, 0x7f800000, RZ, 0xfc, !PT ;  /* 0x7f80000000007812 */ /* 0x000fe200078efcff */
[----:B------:R-:W-:Y:S06]  /*1000*/  BRA `(.L_x_54) ;  /* 0x0000000000147947 */ /* 0x000fec0003800000 */
.L_x_48:
[----:B------:R-:W-:Y:S01]  /*1010*/  LOP3.LUT R0, R3, 0x80000000, R4, 0x48, !PT ;  /* 0x8000000003007812 */ /* 0x000fe200078e4804 */
[----:B------:R-:W-:Y:S06]  /*1020*/  BRA `(.L_x_54) ;  /* 0x00000000000c7947 */ /* 0x000fec0003800000 */
.L_x_47:
[----:B------:R-:W0:Y:S01]  /*1030*/  MUFU.RSQ R0, -QNAN ;  /* 0xffc0000000007908 */ /* 0x000e220000001400 */
[----:B------:R-:W-:Y:S05]  /*1040*/  BRA `(.L_x_54) ;  /* 0x0000000000047947 */ /* 0x000fea0003800000 */
.L_x_46:
[----:B------:R-:W-:-:S07]  /*1050*/  FADD.FTZ R0, R4, R0 ;  /* 0x0000000004007221 */ /* 0x000fce0000010000 */
.L_x_54:
[----:B------:R-:W-:Y:S05]  /*1060*/  BSYNC.RECONVERGENT B1 ;  /* 0x0000000000017941 */ /* 0x000fea0003800200 */
.L_x_44:
[----:B------:R-:W-:-:S04]  /*1070*/  HFMA2 R3, -RZ, RZ, 0, 0 ;  /* 0x00000000ff037431 */ /* 0x000fc800000001ff */
[----:B0-----:R-:W-:Y:S05]  /*1080*/  RET.REL.NODEC R2 `(_Z11addMatricesIfEvPT_S1_iii) ;  /* 0xffffffec02dc7950 */ /* 0x001fea0003c3ffff */
.L_x_55:
        /* <DEDUP_REMOVED lines=15> */
.L_x_56:


//--------------------- .nv.shared._Z32prepareInputSharedConstantKernelIfEvPT_S1_iii --------------------------
	.section	.nv.shared._Z32prepareInputSharedConstantKernelIfEvPT_S1_iii,"aw",@nobits
	.sectionflags	@""
	.align	4
.nv.shared._Z32prepareInputSharedConstantKernelIfEvPT_S1_iii:
	.zero		18448


//--------------------- .nv.shared.reserved.0     --------------------------
	.section	.nv.shared.reserved.0,"aw",@nobits
	.weak		__nv_reservedSMEM_offset_0_alias
	.size		__nv_reservedSMEM_offset_0_alias, 0, 64
	.other		__nv_reservedSMEM_offset_0_alias,@"STO_CUDA_RESERVED_SHARED STV_DEFAULT"
__nv_reservedSMEM_offset_0_alias:
	.zero		0
	.zero		64


//--------------------- .nv.shared._Z24prepareInputSharedKernelIfEvPT_S1_S0_iii --------------------------
	.section	.nv.shared._Z24prepareInputSharedKernelIfEvPT_S1_S0_iii,"aw",@nobits
	.sectionflags	@""
	.align	4
.nv.shared._Z24prepareInputSharedKernelIfEvPT_S1_S0_iii:
	.zero		18448


//--------------------- .nv.constant0._Z32prepareInputSharedConstantKernelIfEvPT_S1_iii --------------------------
	.section	.nv.constant0._Z32prepareInputSharedConstantKernelIfEvPT_S1_iii,"a",@progbits
	.sectionflags	@""
	.align	4
.nv.constant0._Z32prepareInputSharedConstantKernelIfEvPT_S1_iii:
	.zero		924


//--------------------- .nv.constant0._Z24prepareInputSharedKernelIfEvPT_S1_S0_iii --------------------------
	.section	.nv.constant0._Z24prepareInputSharedKernelIfEvPT_S1_S0_iii,"a",@progbits
	.sectionflags	@""
	.align	4
.nv.constant0._Z24prepareInputSharedKernelIfEvPT_S1_S0_iii:
	.zero		928


//--------------------- .nv.constant0._Z32prepareInputGlobalConstantKernelIfEvPT_S1_iii --------------------------
	.section	.nv.constant0._Z32prepareInputGlobalConstantKernelIfEvPT_S1_iii,"a",@progbits
	.sectionflags	@""
	.align	4
.nv.constant0._Z32prepareInputGlobalConstantKernelIfEvPT_S1_iii:
	.zero		924


//--------------------- .nv.constant0._Z24prepareInputGlobalKernelIfEvPT_S0_S1_iii --------------------------
	.section	.nv.constant0._Z24prepareInputGlobalKernelIfEvPT_S0_S1_iii,"a",@progbits
	.sectionflags	@""
	.align	4
.nv.constant0._Z24prepareInputGlobalKernelIfEvPT_S0_S1_iii:
	.zero		932


//--------------------- .nv.constant0._Z11addMatricesIfEvPT_S1_iii --------------------------
	.section	.nv.constant0._Z11addMatricesIfEvPT_S1_iii,"a",@progbits
	.sectionflags	@""
	.align	4
.nv.constant0._Z11addMatricesIfEvPT_S1_iii:
	.zero		924


//--------------------- SYMBOLS --------------------------

	.type		.nv.reservedSmem.offset0,@object
	.size		.nv.reservedSmem.offset0,0x4
	.type		.nv.reservedSmem.cap,@object
	.size		.nv.reservedSmem.cap,0x4
